//
// Generated by NVIDIA NVVM Compiler
//
// Compiler Build ID: CL-36424714
// Cuda compilation tools, release 13.0, V13.0.88
// Based on NVVM 20.0.0
//

.version 9.0
.target sm_100
.address_size 64

	// .globl	stoch_k_raw_from_hhll_f32
// _ZZ22transpose_tm_to_rm_f32E4tile has been demoted

.visible .entry stoch_k_raw_from_hhll_f32(
	.param .u64 .ptr .align 1 stoch_k_raw_from_hhll_f32_param_0,
	.param .u64 .ptr .align 1 stoch_k_raw_from_hhll_f32_param_1,
	.param .u64 .ptr .align 1 stoch_k_raw_from_hhll_f32_param_2,
	.param .u32 stoch_k_raw_from_hhll_f32_param_3,
	.param .u32 stoch_k_raw_from_hhll_f32_param_4,
	.param .u32 stoch_k_raw_from_hhll_f32_param_5,
	.param .u64 .ptr .align 1 stoch_k_raw_from_hhll_f32_param_6
)
.maxntid 256
.minnctapersm 2
{
	.reg .pred 	%p<20>;
	.reg .b32 	%r<42>;
	.reg .b32 	%f<19>;
	.reg .b64 	%rd<25>;

	ld.param.u64 	%rd5, [stoch_k_raw_from_hhll_f32_param_0];
	ld.param.u64 	%rd6, [stoch_k_raw_from_hhll_f32_param_1];
	ld.param.u64 	%rd7, [stoch_k_raw_from_hhll_f32_param_2];
	ld.param.u32 	%r16, [stoch_k_raw_from_hhll_f32_param_3];
	ld.param.u32 	%r17, [stoch_k_raw_from_hhll_f32_param_4];
	ld.param.u32 	%r18, [stoch_k_raw_from_hhll_f32_param_5];
	ld.param.u64 	%rd8, [stoch_k_raw_from_hhll_f32_param_6];
	cvta.to.global.u64 	%rd1, %rd8;
	min.s32 	%r19, %r16, %r18;
	setp.lt.s32 	%p1, %r19, 1;
	setp.ge.u32 	%p2, %r17, %r16;
	or.pred  	%p3, %p2, %p1;
	@%p3 bra 	$L__BB0_18;
	add.s32 	%r1, %r18, %r17;
	mov.u32 	%r20, %ctaid.x;
	mov.u32 	%r21, %ntid.x;
	mov.u32 	%r22, %tid.x;
	mad.lo.s32 	%r39, %r20, %r21, %r22;
	mov.u32 	%r23, %nctaid.x;
	mul.lo.s32 	%r3, %r21, %r23;
	setp.gt.s32 	%p4, %r1, %r16;
	@%p4 bra 	$L__BB0_6;
	setp.ge.s32 	%p5, %r39, %r16;
	@%p5 bra 	$L__BB0_18;
	cvta.to.global.u64 	%rd2, %rd5;
	cvta.to.global.u64 	%rd3, %rd6;
	cvta.to.global.u64 	%rd4, %rd7;
	add.s32 	%r4, %r1, -1;
$L__BB0_4:
	setp.ge.s32 	%p6, %r39, %r4;
	@%p6 bra 	$L__BB0_13;
	mul.wide.s32 	%rd15, %r39, 4;
	add.s64 	%rd16, %rd1, %rd15;
	mov.b32 	%r24, 2147483647;
	st.global.u32 	[%rd16], %r24;
	bra.uni 	$L__BB0_17;
$L__BB0_6:
	setp.ge.s32 	%p14, %r39, %r16;
	@%p14 bra 	$L__BB0_18;
	add.s32 	%r25, %r39, %r3;
	max.s32 	%r26, %r16, %r25;
	setp.lt.s32 	%p15, %r25, %r16;
	selp.u32 	%r27, 1, 0, %p15;
	add.s32 	%r28, %r25, %r27;
	sub.s32 	%r29, %r26, %r28;
	div.u32 	%r30, %r29, %r3;
	add.s32 	%r5, %r30, %r27;
	and.b32  	%r31, %r5, 3;
	setp.eq.s32 	%p16, %r31, 3;
	@%p16 bra 	$L__BB0_10;
	add.s32 	%r32, %r5, 1;
	and.b32  	%r33, %r32, 3;
	neg.s32 	%r37, %r33;
$L__BB0_9:
	.pragma "nounroll";
	mul.wide.s32 	%rd17, %r39, 4;
	add.s64 	%rd18, %rd1, %rd17;
	mov.b32 	%r34, 2147483647;
	st.global.u32 	[%rd18], %r34;
	add.s32 	%r39, %r39, %r3;
	add.s32 	%r37, %r37, 1;
	setp.ne.s32 	%p17, %r37, 0;
	@%p17 bra 	$L__BB0_9;
$L__BB0_10:
	setp.lt.u32 	%p18, %r5, 3;
	@%p18 bra 	$L__BB0_18;
	mul.wide.s32 	%rd21, %r3, 4;
	shl.b32 	%r36, %r3, 2;
$L__BB0_12:
	mul.wide.s32 	%rd19, %r39, 4;
	add.s64 	%rd20, %rd1, %rd19;
	mov.b32 	%r35, 2147483647;
	st.global.u32 	[%rd20], %r35;
	add.s64 	%rd22, %rd20, %rd21;
	st.global.u32 	[%rd22], %r35;
	add.s64 	%rd23, %rd22, %rd21;
	st.global.u32 	[%rd23], %r35;
	add.s64 	%rd24, %rd23, %rd21;
	st.global.u32 	[%rd24], %r35;
	add.s32 	%r39, %r36, %r39;
	setp.lt.s32 	%p19, %r39, %r16;
	@%p19 bra 	$L__BB0_12;
	bra.uni 	$L__BB0_18;
$L__BB0_13:
	mul.wide.s32 	%rd9, %r39, 4;
	add.s64 	%rd10, %rd2, %rd9;
	ld.global.nc.f32 	%f1, [%rd10];
	add.s64 	%rd11, %rd3, %rd9;
	ld.global.nc.f32 	%f2, [%rd11];
	add.s64 	%rd12, %rd4, %rd9;
	ld.global.nc.f32 	%f3, [%rd12];
	abs.f32 	%f8, %f1;
	setp.equ.f32 	%p7, %f8, 0f7F800000;
	abs.f32 	%f9, %f2;
	setp.equ.f32 	%p8, %f9, 0f7F800000;
	or.pred  	%p9, %p7, %p8;
	abs.f32 	%f11, %f3;
	setp.equ.f32 	%p10, %f11, 0f7F800000;
	or.pred  	%p11, %p9, %p10;
	mov.f32 	%f18, 0f7FFFFFFF;
	@%p11 bra 	$L__BB0_16;
	sub.f32 	%f4, %f2, %f3;
	abs.f32 	%f14, %f4;
	setp.lt.f32 	%p12, %f14, 0f2B8CBCCC;
	mov.f32 	%f18, 0f42480000;
	@%p12 bra 	$L__BB0_16;
	sub.f32 	%f15, %f1, %f3;
	mov.f32 	%f16, 0f42C80000;
	div.rn.f32 	%f17, %f16, %f4;
	mul.f32 	%f18, %f15, %f17;
$L__BB0_16:
	add.s64 	%rd14, %rd1, %rd9;
	st.global.f32 	[%rd14], %f18;
$L__BB0_17:
	add.s32 	%r39, %r39, %r3;
	setp.lt.s32 	%p13, %r39, %r16;
	@%p13 bra 	$L__BB0_4;
$L__BB0_18:
	ret;

}
	// .globl	stoch_many_series_one_param_f32
.visible .entry stoch_many_series_one_param_f32(
	.param .u64 .ptr .align 1 stoch_many_series_one_param_f32_param_0,
	.param .u64 .ptr .align 1 stoch_many_series_one_param_f32_param_1,
	.param .u64 .ptr .align 1 stoch_many_series_one_param_f32_param_2,
	.param .u64 .ptr .align 1 stoch_many_series_one_param_f32_param_3,
	.param .u32 stoch_many_series_one_param_f32_param_4,
	.param .u32 stoch_many_series_one_param_f32_param_5,
	.param .u32 stoch_many_series_one_param_f32_param_6,
	.param .u64 .ptr .align 1 stoch_many_series_one_param_f32_param_7
)
.maxntid 256
.minnctapersm 2
{
	.reg .pred 	%p<217>;
	.reg .b16 	%rs<58>;
	.reg .b32 	%r<110>;
	.reg .b32 	%f<394>;
	.reg .b64 	%rd<333>;

	ld.param.u64 	%rd118, [stoch_many_series_one_param_f32_param_0];
	ld.param.u64 	%rd119, [stoch_many_series_one_param_f32_param_1];
	ld.param.u64 	%rd120, [stoch_many_series_one_param_f32_param_2];
	ld.param.u64 	%rd117, [stoch_many_series_one_param_f32_param_3];
	ld.param.u32 	%r59, [stoch_many_series_one_param_f32_param_4];
	ld.param.u32 	%r60, [stoch_many_series_one_param_f32_param_5];
	ld.param.u32 	%r61, [stoch_many_series_one_param_f32_param_6];
	ld.param.u64 	%rd121, [stoch_many_series_one_param_f32_param_7];
	cvta.to.global.u64 	%rd1, %rd119;
	cvta.to.global.u64 	%rd2, %rd118;
	cvta.to.global.u64 	%rd3, %rd121;
	cvta.to.global.u64 	%rd4, %rd120;
	mov.u32 	%r62, %ctaid.x;
	mov.u32 	%r63, %ntid.x;
	mov.u32 	%r64, %tid.x;
	mad.lo.s32 	%r1, %r62, %r63, %r64;
	setp.ge.s32 	%p10, %r1, %r59;
	@%p10 bra 	$L__BB1_97;
	setp.gt.s32 	%p11, %r61, 0;
	setp.le.s32 	%p12, %r61, %r60;
	and.pred  	%p13, %p11, %p12;
	@%p13 bra 	$L__BB1_15;
	mul.wide.s32 	%rd269, %r1, 4;
	add.s64 	%rd326, %rd3, %rd269;
	setp.lt.s32 	%p204, %r60, 1;
	@%p204 bra 	$L__BB1_97;
	and.b32  	%r2, %r60, 15;
	setp.lt.u32 	%p205, %r60, 16;
	@%p205 bra 	$L__BB1_6;
	mul.wide.s32 	%rd6, %r59, 64;
	and.b32  	%r91, %r60, 2147483632;
	neg.s32 	%r96, %r91;
	mul.wide.s32 	%rd7, %r59, 4;
	mov.u64 	%rd297, %rd326;
$L__BB1_5:
	.pragma "nounroll";
	mov.b32 	%r92, 2147483647;
	st.global.u32 	[%rd297], %r92;
	add.s64 	%rd270, %rd297, %rd7;
	st.global.u32 	[%rd270], %r92;
	add.s64 	%rd271, %rd270, %rd7;
	st.global.u32 	[%rd271], %r92;
	add.s64 	%rd272, %rd271, %rd7;
	st.global.u32 	[%rd272], %r92;
	add.s64 	%rd273, %rd272, %rd7;
	st.global.u32 	[%rd273], %r92;
	add.s64 	%rd274, %rd273, %rd7;
	st.global.u32 	[%rd274], %r92;
	add.s64 	%rd275, %rd274, %rd7;
	st.global.u32 	[%rd275], %r92;
	add.s64 	%rd276, %rd275, %rd7;
	st.global.u32 	[%rd276], %r92;
	add.s64 	%rd277, %rd276, %rd7;
	st.global.u32 	[%rd277], %r92;
	add.s64 	%rd278, %rd277, %rd7;
	st.global.u32 	[%rd278], %r92;
	add.s64 	%rd279, %rd278, %rd7;
	st.global.u32 	[%rd279], %r92;
	add.s64 	%rd280, %rd279, %rd7;
	st.global.u32 	[%rd280], %r92;
	add.s64 	%rd281, %rd280, %rd7;
	st.global.u32 	[%rd281], %r92;
	add.s64 	%rd282, %rd281, %rd7;
	st.global.u32 	[%rd282], %r92;
	add.s64 	%rd283, %rd282, %rd7;
	st.global.u32 	[%rd283], %r92;
	add.s64 	%rd284, %rd283, %rd7;
	st.global.u32 	[%rd284], %r92;
	add.s64 	%rd326, %rd297, %rd6;
	add.s32 	%r96, %r96, 16;
	setp.eq.s32 	%p206, %r96, 0;
	add.s64 	%rd297, %rd284, %rd7;
	@%p206 bra 	$L__BB1_6;
	bra.uni 	$L__BB1_5;
$L__BB1_6:
	setp.eq.s32 	%p207, %r2, 0;
	@%p207 bra 	$L__BB1_97;
	and.b32  	%r49, %r60, 7;
	setp.lt.u32 	%p208, %r2, 8;
	@%p208 bra 	$L__BB1_9;
	mov.b32 	%r93, 2147483647;
	st.global.u32 	[%rd326], %r93;
	mul.wide.s32 	%rd285, %r59, 4;
	add.s64 	%rd286, %rd326, %rd285;
	st.global.u32 	[%rd286], %r93;
	add.s64 	%rd287, %rd286, %rd285;
	st.global.u32 	[%rd287], %r93;
	add.s64 	%rd288, %rd287, %rd285;
	st.global.u32 	[%rd288], %r93;
	add.s64 	%rd289, %rd288, %rd285;
	st.global.u32 	[%rd289], %r93;
	add.s64 	%rd290, %rd289, %rd285;
	st.global.u32 	[%rd290], %r93;
	add.s64 	%rd291, %rd290, %rd285;
	st.global.u32 	[%rd291], %r93;
	add.s64 	%rd292, %rd291, %rd285;
	st.global.u32 	[%rd292], %r93;
	add.s64 	%rd326, %rd292, %rd285;
$L__BB1_9:
	setp.eq.s32 	%p209, %r49, 0;
	@%p209 bra 	$L__BB1_97;
	and.b32  	%r50, %r60, 3;
	setp.lt.u32 	%p210, %r49, 4;
	@%p210 bra 	$L__BB1_12;
	mov.b32 	%r94, 2147483647;
	st.global.u32 	[%rd326], %r94;
	mul.wide.s32 	%rd293, %r59, 4;
	add.s64 	%rd294, %rd326, %rd293;
	st.global.u32 	[%rd294], %r94;
	add.s64 	%rd295, %rd294, %rd293;
	st.global.u32 	[%rd295], %r94;
	add.s64 	%rd296, %rd295, %rd293;
	st.global.u32 	[%rd296], %r94;
	add.s64 	%rd326, %rd296, %rd293;
$L__BB1_12:
	setp.eq.s32 	%p211, %r50, 0;
	@%p211 bra 	$L__BB1_97;
	mul.wide.s32 	%rd106, %r59, 4;
	neg.s32 	%r108, %r50;
$L__BB1_14:
	.pragma "nounroll";
	mov.b32 	%r95, 2147483647;
	st.global.u32 	[%rd326], %r95;
	add.s64 	%rd326, %rd326, %rd106;
	add.s32 	%r108, %r108, 1;
	setp.eq.s32 	%p212, %r108, 0;
	@%p212 bra 	$L__BB1_97;
	bra.uni 	$L__BB1_14;
$L__BB1_15:
	cvt.s64.s32 	%rd11, %r1;
	cvta.to.global.u64 	%rd122, %rd117;
	mul.wide.s32 	%rd123, %r1, 4;
	add.s64 	%rd124, %rd122, %rd123;
	ld.global.nc.u32 	%r6, [%rd124];
	setp.gt.s32 	%p14, %r6, -1;
	setp.lt.s32 	%p15, %r6, %r60;
	and.pred  	%p16, %p14, %p15;
	@%p16 bra 	$L__BB1_29;
	shl.b64 	%rd241, %rd11, 2;
	add.s64 	%rd330, %rd3, %rd241;
	setp.lt.s32 	%p195, %r60, 1;
	@%p195 bra 	$L__BB1_97;
	and.b32  	%r7, %r60, 15;
	setp.lt.u32 	%p196, %r60, 16;
	@%p196 bra 	$L__BB1_20;
	mul.wide.s32 	%rd13, %r59, 64;
	and.b32  	%r86, %r60, 2147483632;
	neg.s32 	%r97, %r86;
	mul.wide.s32 	%rd14, %r59, 4;
	mov.u64 	%rd298, %rd330;
$L__BB1_19:
	.pragma "nounroll";
	mov.b32 	%r87, 2147483647;
	st.global.u32 	[%rd298], %r87;
	add.s64 	%rd242, %rd298, %rd14;
	st.global.u32 	[%rd242], %r87;
	add.s64 	%rd243, %rd242, %rd14;
	st.global.u32 	[%rd243], %r87;
	add.s64 	%rd244, %rd243, %rd14;
	st.global.u32 	[%rd244], %r87;
	add.s64 	%rd245, %rd244, %rd14;
	st.global.u32 	[%rd245], %r87;
	add.s64 	%rd246, %rd245, %rd14;
	st.global.u32 	[%rd246], %r87;
	add.s64 	%rd247, %rd246, %rd14;
	st.global.u32 	[%rd247], %r87;
	add.s64 	%rd248, %rd247, %rd14;
	st.global.u32 	[%rd248], %r87;
	add.s64 	%rd249, %rd248, %rd14;
	st.global.u32 	[%rd249], %r87;
	add.s64 	%rd250, %rd249, %rd14;
	st.global.u32 	[%rd250], %r87;
	add.s64 	%rd251, %rd250, %rd14;
	st.global.u32 	[%rd251], %r87;
	add.s64 	%rd252, %rd251, %rd14;
	st.global.u32 	[%rd252], %r87;
	add.s64 	%rd253, %rd252, %rd14;
	st.global.u32 	[%rd253], %r87;
	add.s64 	%rd254, %rd253, %rd14;
	st.global.u32 	[%rd254], %r87;
	add.s64 	%rd255, %rd254, %rd14;
	st.global.u32 	[%rd255], %r87;
	add.s64 	%rd256, %rd255, %rd14;
	st.global.u32 	[%rd256], %r87;
	add.s64 	%rd330, %rd298, %rd13;
	add.s32 	%r97, %r97, 16;
	setp.eq.s32 	%p197, %r97, 0;
	add.s64 	%rd298, %rd256, %rd14;
	@%p197 bra 	$L__BB1_20;
	bra.uni 	$L__BB1_19;
$L__BB1_20:
	setp.eq.s32 	%p198, %r7, 0;
	@%p198 bra 	$L__BB1_97;
	and.b32  	%r54, %r60, 7;
	setp.lt.u32 	%p199, %r7, 8;
	@%p199 bra 	$L__BB1_23;
	mov.b32 	%r88, 2147483647;
	st.global.u32 	[%rd330], %r88;
	mul.wide.s32 	%rd257, %r59, 4;
	add.s64 	%rd258, %rd330, %rd257;
	st.global.u32 	[%rd258], %r88;
	add.s64 	%rd259, %rd258, %rd257;
	st.global.u32 	[%rd259], %r88;
	add.s64 	%rd260, %rd259, %rd257;
	st.global.u32 	[%rd260], %r88;
	add.s64 	%rd261, %rd260, %rd257;
	st.global.u32 	[%rd261], %r88;
	add.s64 	%rd262, %rd261, %rd257;
	st.global.u32 	[%rd262], %r88;
	add.s64 	%rd263, %rd262, %rd257;
	st.global.u32 	[%rd263], %r88;
	add.s64 	%rd264, %rd263, %rd257;
	st.global.u32 	[%rd264], %r88;
	add.s64 	%rd330, %rd264, %rd257;
$L__BB1_23:
	setp.eq.s32 	%p200, %r54, 0;
	@%p200 bra 	$L__BB1_97;
	and.b32  	%r55, %r60, 3;
	setp.lt.u32 	%p201, %r54, 4;
	@%p201 bra 	$L__BB1_26;
	mov.b32 	%r89, 2147483647;
	st.global.u32 	[%rd330], %r89;
	mul.wide.s32 	%rd265, %r59, 4;
	add.s64 	%rd266, %rd330, %rd265;
	st.global.u32 	[%rd266], %r89;
	add.s64 	%rd267, %rd266, %rd265;
	st.global.u32 	[%rd267], %r89;
	add.s64 	%rd268, %rd267, %rd265;
	st.global.u32 	[%rd268], %r89;
	add.s64 	%rd330, %rd268, %rd265;
$L__BB1_26:
	setp.eq.s32 	%p202, %r55, 0;
	@%p202 bra 	$L__BB1_97;
	mul.wide.s32 	%rd114, %r59, 4;
	neg.s32 	%r109, %r55;
$L__BB1_28:
	.pragma "nounroll";
	mov.b32 	%r90, 2147483647;
	st.global.u32 	[%rd330], %r90;
	add.s64 	%rd330, %rd330, %rd114;
	add.s32 	%r109, %r109, 1;
	setp.ne.s32 	%p203, %r109, 0;
	@%p203 bra 	$L__BB1_28;
	bra.uni 	$L__BB1_97;
$L__BB1_29:
	add.s32 	%r11, %r6, %r61;
	add.s32 	%r100, %r11, -1;
	shl.b64 	%rd125, %rd11, 2;
	add.s64 	%rd18, %rd3, %rd125;
	min.s32 	%r13, %r100, %r60;
	setp.lt.s32 	%p17, %r13, 1;
	@%p17 bra 	$L__BB1_42;
	and.b32  	%r14, %r13, 15;
	setp.lt.u32 	%p18, %r13, 16;
	mov.u64 	%rd300, %rd18;
	@%p18 bra 	$L__BB1_33;
	and.b32  	%r15, %r13, 2147483632;
	mov.b32 	%r98, 0;
	mul.wide.s32 	%rd126, %r59, 4;
	mov.u64 	%rd300, %rd18;
$L__BB1_32:
	.pragma "nounroll";
	mov.b32 	%r66, 2147483647;
	st.global.u32 	[%rd300], %r66;
	add.s64 	%rd127, %rd300, %rd126;
	st.global.u32 	[%rd127], %r66;
	add.s64 	%rd128, %rd127, %rd126;
	st.global.u32 	[%rd128], %r66;
	add.s64 	%rd129, %rd128, %rd126;
	st.global.u32 	[%rd129], %r66;
	add.s64 	%rd130, %rd129, %rd126;
	st.global.u32 	[%rd130], %r66;
	add.s64 	%rd131, %rd130, %rd126;
	st.global.u32 	[%rd131], %r66;
	add.s64 	%rd132, %rd131, %rd126;
	st.global.u32 	[%rd132], %r66;
	add.s64 	%rd133, %rd132, %rd126;
	st.global.u32 	[%rd133], %r66;
	add.s64 	%rd134, %rd133, %rd126;
	st.global.u32 	[%rd134], %r66;
	add.s64 	%rd135, %rd134, %rd126;
	st.global.u32 	[%rd135], %r66;
	add.s64 	%rd136, %rd135, %rd126;
	st.global.u32 	[%rd136], %r66;
	add.s64 	%rd137, %rd136, %rd126;
	st.global.u32 	[%rd137], %r66;
	add.s64 	%rd138, %rd137, %rd126;
	st.global.u32 	[%rd138], %r66;
	add.s64 	%rd139, %rd138, %rd126;
	st.global.u32 	[%rd139], %r66;
	add.s64 	%rd140, %rd139, %rd126;
	st.global.u32 	[%rd140], %r66;
	add.s64 	%rd141, %rd140, %rd126;
	st.global.u32 	[%rd141], %r66;
	add.s64 	%rd300, %rd141, %rd126;
	add.s32 	%r98, %r98, 16;
	setp.ne.s32 	%p19, %r98, %r15;
	@%p19 bra 	$L__BB1_32;
$L__BB1_33:
	setp.eq.s32 	%p20, %r14, 0;
	@%p20 bra 	$L__BB1_42;
	and.b32  	%r18, %r13, 7;
	setp.lt.u32 	%p21, %r14, 8;
	@%p21 bra 	$L__BB1_36;
	mov.b32 	%r67, 2147483647;
	st.global.u32 	[%rd300], %r67;
	mul.wide.s32 	%rd142, %r59, 4;
	add.s64 	%rd143, %rd300, %rd142;
	st.global.u32 	[%rd143], %r67;
	add.s64 	%rd144, %rd143, %rd142;
	st.global.u32 	[%rd144], %r67;
	add.s64 	%rd145, %rd144, %rd142;
	st.global.u32 	[%rd145], %r67;
	add.s64 	%rd146, %rd145, %rd142;
	st.global.u32 	[%rd146], %r67;
	add.s64 	%rd147, %rd146, %rd142;
	st.global.u32 	[%rd147], %r67;
	add.s64 	%rd148, %rd147, %rd142;
	st.global.u32 	[%rd148], %r67;
	add.s64 	%rd149, %rd148, %rd142;
	st.global.u32 	[%rd149], %r67;
	add.s64 	%rd300, %rd149, %rd142;
$L__BB1_36:
	setp.eq.s32 	%p22, %r18, 0;
	@%p22 bra 	$L__BB1_42;
	and.b32  	%r19, %r13, 3;
	setp.lt.u32 	%p23, %r18, 4;
	@%p23 bra 	$L__BB1_39;
	mov.b32 	%r68, 2147483647;
	st.global.u32 	[%rd300], %r68;
	mul.wide.s32 	%rd150, %r59, 4;
	add.s64 	%rd151, %rd300, %rd150;
	st.global.u32 	[%rd151], %r68;
	add.s64 	%rd152, %rd151, %rd150;
	st.global.u32 	[%rd152], %r68;
	add.s64 	%rd153, %rd152, %rd150;
	st.global.u32 	[%rd153], %r68;
	add.s64 	%rd300, %rd153, %rd150;
$L__BB1_39:
	setp.eq.s32 	%p24, %r19, 0;
	@%p24 bra 	$L__BB1_42;
	mov.b32 	%r99, 0;
	mul.wide.s32 	%rd154, %r59, 4;
$L__BB1_41:
	.pragma "nounroll";
	mov.b32 	%r70, 2147483647;
	st.global.u32 	[%rd300], %r70;
	add.s64 	%rd300, %rd300, %rd154;
	add.s32 	%r99, %r99, 1;
	setp.ne.s32 	%p25, %r99, %r19;
	@%p25 bra 	$L__BB1_41;
$L__BB1_42:
	setp.gt.s32 	%p26, %r11, %r60;
	@%p26 bra 	$L__BB1_97;
	setp.eq.s32 	%p27, %r61, 1;
	@%p27 bra 	$L__BB1_68;
	cvt.s64.s32 	%rd28, %r59;
	setp.lt.u32 	%p28, %r61, 4;
	@%p28 bra 	$L__BB1_90;
	add.s32 	%r22, %r61, -4;
	shr.u32 	%r73, %r22, 2;
	and.b32  	%r74, %r22, -4;
	add.s32 	%r23, %r74, 4;
	add.s32 	%r75, %r73, 1;
	and.b32  	%r24, %r61, 3;
	sub.s32 	%r76, %r61, %r74;
	add.s32 	%r25, %r76, -5;
	xor.b32  	%r77, %r61, 4;
	and.b32  	%r26, %r22, 4;
	sub.s32 	%r78, %r77, %r26;
	and.b32  	%r79, %r78, 7;
	add.s32 	%r27, %r79, -1;
	and.b32  	%r28, %r61, 1;
	shl.b64 	%rd29, %rd28, 5;
	and.b32  	%r80, %r75, 2147483646;
	neg.s32 	%r29, %r80;
	shl.b64 	%rd30, %rd28, 2;
$L__BB1_46:
	setp.lt.u32 	%p48, %r22, 4;
	sub.s32 	%r81, %r100, %r61;
	add.s32 	%r82, %r81, 1;
	cvt.s64.s32 	%rd171, %r82;
	mad.lo.s64 	%rd31, %rd171, %rd28, %rd11;
	shl.b64 	%rd304, %rd31, 2;
	add.s64 	%rd317, %rd2, %rd304;
	add.s64 	%rd318, %rd1, %rd304;
	mov.f32 	%f368, 0fFF800000;
	mov.f32 	%f369, 0f7F800000;
	mov.b16 	%rs49, 0;
	@%p48 bra 	$L__BB1_50;
	mov.f32 	%f368, 0fFF800000;
	mov.f32 	%f369, 0f7F800000;
	mov.b16 	%rs49, 0;
	mov.u32 	%r101, %r29;
$L__BB1_48:
	add.s64 	%rd173, %rd1, %rd304;
	add.s64 	%rd174, %rd2, %rd304;
	ld.global.nc.f32 	%f115, [%rd174];
	ld.global.nc.f32 	%f116, [%rd173];
	add.s64 	%rd175, %rd174, %rd30;
	ld.global.nc.f32 	%f117, [%rd175];
	add.s64 	%rd176, %rd173, %rd30;
	ld.global.nc.f32 	%f118, [%rd176];
	add.s64 	%rd177, %rd175, %rd30;
	ld.global.nc.f32 	%f119, [%rd177];
	add.s64 	%rd178, %rd176, %rd30;
	ld.global.nc.f32 	%f120, [%rd178];
	add.s64 	%rd179, %rd177, %rd30;
	ld.global.nc.f32 	%f121, [%rd179];
	add.s64 	%rd180, %rd178, %rd30;
	ld.global.nc.f32 	%f122, [%rd180];
	abs.f32 	%f123, %f115;
	setp.equ.f32 	%p49, %f123, 0f7F800000;
	abs.f32 	%f124, %f116;
	setp.equ.f32 	%p50, %f124, 0f7F800000;
	or.pred  	%p51, %p49, %p50;
	selp.u16 	%rs21, 1, 0, %p51;
	or.b16  	%rs22, %rs49, %rs21;
	and.b16  	%rs23, %rs22, 255;
	setp.ne.s16 	%p52, %rs23, 0;
	abs.f32 	%f126, %f117;
	setp.equ.f32 	%p53, %f126, 0f7F800000;
	abs.f32 	%f127, %f118;
	setp.equ.f32 	%p54, %f127, 0f7F800000;
	or.pred  	%p55, %p53, %p54;
	or.pred  	%p56, %p52, %p55;
	abs.f32 	%f129, %f119;
	setp.equ.f32 	%p57, %f129, 0f7F800000;
	abs.f32 	%f130, %f120;
	setp.equ.f32 	%p58, %f130, 0f7F800000;
	or.pred  	%p59, %p57, %p58;
	or.pred  	%p60, %p56, %p59;
	abs.f32 	%f132, %f121;
	setp.equ.f32 	%p61, %f132, 0f7F800000;
	abs.f32 	%f133, %f122;
	setp.equ.f32 	%p62, %f133, 0f7F800000;
	or.pred  	%p63, %p61, %p62;
	or.pred  	%p64, %p60, %p63;
	max.f32 	%f135, %f115, %f117;
	max.f32 	%f136, %f119, %f121;
	max.f32 	%f137, %f135, %f136;
	max.f32 	%f138, %f368, %f137;
	min.f32 	%f139, %f116, %f118;
	min.f32 	%f140, %f120, %f122;
	min.f32 	%f141, %f139, %f140;
	min.f32 	%f142, %f369, %f141;
	add.s64 	%rd181, %rd179, %rd30;
	ld.global.nc.f32 	%f143, [%rd181];
	add.s64 	%rd182, %rd180, %rd30;
	ld.global.nc.f32 	%f144, [%rd182];
	add.s64 	%rd183, %rd181, %rd30;
	ld.global.nc.f32 	%f145, [%rd183];
	add.s64 	%rd184, %rd182, %rd30;
	ld.global.nc.f32 	%f146, [%rd184];
	add.s64 	%rd185, %rd183, %rd30;
	ld.global.nc.f32 	%f147, [%rd185];
	add.s64 	%rd186, %rd184, %rd30;
	ld.global.nc.f32 	%f148, [%rd186];
	add.s64 	%rd187, %rd185, %rd30;
	ld.global.nc.f32 	%f149, [%rd187];
	add.s64 	%rd188, %rd186, %rd30;
	ld.global.nc.f32 	%f150, [%rd188];
	abs.f32 	%f151, %f143;
	setp.equ.f32 	%p65, %f151, 0f7F800000;
	abs.f32 	%f152, %f144;
	setp.equ.f32 	%p66, %f152, 0f7F800000;
	or.pred  	%p67, %p65, %p66;
	or.pred  	%p68, %p64, %p67;
	abs.f32 	%f154, %f145;
	setp.equ.f32 	%p69, %f154, 0f7F800000;
	abs.f32 	%f155, %f146;
	setp.equ.f32 	%p70, %f155, 0f7F800000;
	or.pred  	%p71, %p69, %p70;
	or.pred  	%p72, %p68, %p71;
	abs.f32 	%f157, %f147;
	setp.equ.f32 	%p73, %f157, 0f7F800000;
	abs.f32 	%f158, %f148;
	setp.equ.f32 	%p74, %f158, 0f7F800000;
	or.pred  	%p75, %p73, %p74;
	or.pred  	%p76, %p72, %p75;
	abs.f32 	%f160, %f149;
	setp.equ.f32 	%p77, %f160, 0f7F800000;
	abs.f32 	%f161, %f150;
	setp.equ.f32 	%p78, %f161, 0f7F800000;
	or.pred  	%p79, %p77, %p78;
	or.pred  	%p215, %p76, %p79;
	selp.u16 	%rs49, 1, 0, %p215;
	max.f32 	%f163, %f143, %f145;
	max.f32 	%f164, %f147, %f149;
	max.f32 	%f165, %f163, %f164;
	max.f32 	%f368, %f138, %f165;
	min.f32 	%f166, %f144, %f146;
	min.f32 	%f167, %f148, %f150;
	min.f32 	%f168, %f166, %f167;
	min.f32 	%f369, %f142, %f168;
	add.s64 	%rd304, %rd304, %rd29;
	add.s32 	%r101, %r101, 2;
	setp.eq.s32 	%p80, %r101, 0;
	@%p80 bra 	$L__BB1_49;
	bra.uni 	$L__BB1_48;
$L__BB1_49:
	add.s64 	%rd318, %rd1, %rd304;
	add.s64 	%rd317, %rd2, %rd304;
$L__BB1_50:
	setp.ne.s32 	%p81, %r26, 0;
	@%p81 bra 	$L__BB1_52;
	ld.global.nc.f32 	%f169, [%rd317];
	ld.global.nc.f32 	%f170, [%rd318];
	add.s64 	%rd190, %rd317, %rd30;
	ld.global.nc.f32 	%f171, [%rd190];
	add.s64 	%rd191, %rd318, %rd30;
	ld.global.nc.f32 	%f172, [%rd191];
	add.s64 	%rd192, %rd190, %rd30;
	ld.global.nc.f32 	%f173, [%rd192];
	add.s64 	%rd193, %rd191, %rd30;
	ld.global.nc.f32 	%f174, [%rd193];
	add.s64 	%rd194, %rd192, %rd30;
	ld.global.nc.f32 	%f175, [%rd194];
	add.s64 	%rd195, %rd193, %rd30;
	ld.global.nc.f32 	%f176, [%rd195];
	abs.f32 	%f177, %f169;
	setp.equ.f32 	%p82, %f177, 0f7F800000;
	abs.f32 	%f178, %f170;
	setp.equ.f32 	%p83, %f178, 0f7F800000;
	or.pred  	%p84, %p82, %p83;
	selp.u16 	%rs24, 1, 0, %p84;
	or.b16  	%rs25, %rs49, %rs24;
	setp.ne.s16 	%p85, %rs25, 0;
	abs.f32 	%f180, %f171;
	setp.equ.f32 	%p86, %f180, 0f7F800000;
	abs.f32 	%f181, %f172;
	setp.equ.f32 	%p87, %f181, 0f7F800000;
	or.pred  	%p88, %p86, %p87;
	or.pred  	%p89, %p85, %p88;
	abs.f32 	%f183, %f173;
	setp.equ.f32 	%p90, %f183, 0f7F800000;
	abs.f32 	%f184, %f174;
	setp.equ.f32 	%p91, %f184, 0f7F800000;
	or.pred  	%p92, %p90, %p91;
	or.pred  	%p93, %p89, %p92;
	abs.f32 	%f186, %f175;
	setp.equ.f32 	%p94, %f186, 0f7F800000;
	abs.f32 	%f187, %f176;
	setp.equ.f32 	%p95, %f187, 0f7F800000;
	or.pred  	%p96, %p94, %p95;
	or.pred  	%p215, %p93, %p96;
	selp.u16 	%rs49, 1, 0, %p215;
	max.f32 	%f189, %f169, %f171;
	max.f32 	%f190, %f173, %f175;
	max.f32 	%f191, %f189, %f190;
	max.f32 	%f368, %f368, %f191;
	min.f32 	%f192, %f170, %f172;
	min.f32 	%f193, %f174, %f176;
	min.f32 	%f194, %f192, %f193;
	min.f32 	%f369, %f369, %f194;
	add.s64 	%rd317, %rd194, %rd30;
	add.s64 	%rd318, %rd195, %rd30;
$L__BB1_52:
	setp.lt.u32 	%p97, %r23, %r61;
	@%p97 bra 	$L__BB1_57;
$L__BB1_53:
	cvt.u64.u32 	%rd221, %r100;
	mul.lo.s64 	%rd222, %rd221, %rd28;
	add.s64 	%rd223, %rd222, %rd11;
	shl.b64 	%rd41, %rd222, 2;
	shl.b64 	%rd224, %rd223, 2;
	add.s64 	%rd225, %rd4, %rd224;
	ld.global.nc.f32 	%f11, [%rd225];
	abs.f32 	%f295, %f11;
	setp.equ.f32 	%p153, %f295, 0f7F800000;
	or.pred  	%p154, %p215, %p153;
	abs.f32 	%f297, %f368;
	setp.equ.f32 	%p155, %f297, 0f7F800000;
	or.pred  	%p156, %p154, %p155;
	abs.f32 	%f299, %f369;
	setp.equ.f32 	%p157, %f299, 0f7F800000;
	or.pred  	%p158, %p156, %p157;
	mov.f32 	%f367, 0f7FFFFFFF;
	@%p158 bra 	$L__BB1_56;
	sub.f32 	%f12, %f368, %f369;
	abs.f32 	%f302, %f12;
	setp.lt.f32 	%p159, %f302, 0f2B8CBCCC;
	mov.f32 	%f367, 0f42480000;
	@%p159 bra 	$L__BB1_56;
	sub.f32 	%f303, %f11, %f369;
	mov.f32 	%f304, 0f42C80000;
	div.rn.f32 	%f305, %f304, %f12;
	mul.f32 	%f367, %f305, %f303;
$L__BB1_56:
	add.s64 	%rd226, %rd18, %rd41;
	st.global.f32 	[%rd226], %f367;
	add.s32 	%r100, %r100, 1;
	setp.eq.s32 	%p160, %r100, %r60;
	@%p160 bra 	$L__BB1_97;
	bra.uni 	$L__BB1_46;
$L__BB1_57:
	setp.lt.u32 	%p98, %r25, 7;
	@%p98 bra 	$L__BB1_60;
	mov.b32 	%r102, 0;
$L__BB1_59:
	.pragma "nounroll";
	ld.global.nc.f32 	%f196, [%rd317];
	ld.global.nc.f32 	%f197, [%rd318];
	abs.f32 	%f198, %f196;
	setp.equ.f32 	%p99, %f198, 0f7F800000;
	abs.f32 	%f199, %f197;
	setp.equ.f32 	%p100, %f199, 0f7F800000;
	or.pred  	%p101, %p99, %p100;
	selp.u16 	%rs27, 1, 0, %p101;
	or.b16  	%rs28, %rs49, %rs27;
	max.f32 	%f201, %f368, %f196;
	min.f32 	%f202, %f369, %f197;
	add.s64 	%rd197, %rd317, %rd30;
	add.s64 	%rd198, %rd318, %rd30;
	ld.global.nc.f32 	%f203, [%rd197];
	ld.global.nc.f32 	%f204, [%rd198];
	abs.f32 	%f205, %f203;
	setp.equ.f32 	%p102, %f205, 0f7F800000;
	abs.f32 	%f206, %f204;
	setp.equ.f32 	%p103, %f206, 0f7F800000;
	or.pred  	%p104, %p102, %p103;
	selp.u16 	%rs29, 1, 0, %p104;
	or.b16  	%rs30, %rs28, %rs29;
	max.f32 	%f208, %f201, %f203;
	min.f32 	%f209, %f202, %f204;
	add.s64 	%rd199, %rd197, %rd30;
	add.s64 	%rd200, %rd198, %rd30;
	ld.global.nc.f32 	%f210, [%rd199];
	ld.global.nc.f32 	%f211, [%rd200];
	abs.f32 	%f212, %f210;
	setp.equ.f32 	%p105, %f212, 0f7F800000;
	abs.f32 	%f213, %f211;
	setp.equ.f32 	%p106, %f213, 0f7F800000;
	or.pred  	%p107, %p105, %p106;
	selp.u16 	%rs31, 1, 0, %p107;
	or.b16  	%rs32, %rs30, %rs31;
	max.f32 	%f215, %f208, %f210;
	min.f32 	%f216, %f209, %f211;
	add.s64 	%rd201, %rd199, %rd30;
	add.s64 	%rd202, %rd200, %rd30;
	ld.global.nc.f32 	%f217, [%rd201];
	ld.global.nc.f32 	%f218, [%rd202];
	abs.f32 	%f219, %f217;
	setp.equ.f32 	%p108, %f219, 0f7F800000;
	abs.f32 	%f220, %f218;
	setp.equ.f32 	%p109, %f220, 0f7F800000;
	or.pred  	%p110, %p108, %p109;
	selp.u16 	%rs33, 1, 0, %p110;
	or.b16  	%rs34, %rs32, %rs33;
	max.f32 	%f222, %f215, %f217;
	min.f32 	%f223, %f216, %f218;
	add.s64 	%rd203, %rd201, %rd30;
	add.s64 	%rd204, %rd202, %rd30;
	ld.global.nc.f32 	%f224, [%rd203];
	ld.global.nc.f32 	%f225, [%rd204];
	abs.f32 	%f226, %f224;
	setp.equ.f32 	%p111, %f226, 0f7F800000;
	abs.f32 	%f227, %f225;
	setp.equ.f32 	%p112, %f227, 0f7F800000;
	or.pred  	%p113, %p111, %p112;
	selp.u16 	%rs35, 1, 0, %p113;
	or.b16  	%rs36, %rs34, %rs35;
	max.f32 	%f229, %f222, %f224;
	min.f32 	%f230, %f223, %f225;
	add.s64 	%rd205, %rd203, %rd30;
	add.s64 	%rd206, %rd204, %rd30;
	ld.global.nc.f32 	%f231, [%rd205];
	ld.global.nc.f32 	%f232, [%rd206];
	abs.f32 	%f233, %f231;
	setp.equ.f32 	%p114, %f233, 0f7F800000;
	abs.f32 	%f234, %f232;
	setp.equ.f32 	%p115, %f234, 0f7F800000;
	or.pred  	%p116, %p114, %p115;
	selp.u16 	%rs37, 1, 0, %p116;
	or.b16  	%rs38, %rs36, %rs37;
	max.f32 	%f236, %f229, %f231;
	min.f32 	%f237, %f230, %f232;
	add.s64 	%rd207, %rd205, %rd30;
	add.s64 	%rd208, %rd206, %rd30;
	ld.global.nc.f32 	%f238, [%rd207];
	ld.global.nc.f32 	%f239, [%rd208];
	abs.f32 	%f240, %f238;
	setp.equ.f32 	%p117, %f240, 0f7F800000;
	abs.f32 	%f241, %f239;
	setp.equ.f32 	%p118, %f241, 0f7F800000;
	or.pred  	%p119, %p117, %p118;
	selp.u16 	%rs39, 1, 0, %p119;
	or.b16  	%rs40, %rs38, %rs39;
	max.f32 	%f243, %f236, %f238;
	min.f32 	%f244, %f237, %f239;
	add.s64 	%rd209, %rd207, %rd30;
	add.s64 	%rd210, %rd208, %rd30;
	ld.global.nc.f32 	%f245, [%rd209];
	ld.global.nc.f32 	%f246, [%rd210];
	abs.f32 	%f247, %f245;
	setp.equ.f32 	%p120, %f247, 0f7F800000;
	abs.f32 	%f248, %f246;
	setp.equ.f32 	%p121, %f248, 0f7F800000;
	or.pred  	%p122, %p120, %p121;
	selp.u16 	%rs41, 1, 0, %p122;
	or.b16  	%rs49, %rs40, %rs41;
	max.f32 	%f368, %f243, %f245;
	min.f32 	%f369, %f244, %f246;
	add.s64 	%rd317, %rd209, %rd30;
	add.s64 	%rd318, %rd210, %rd30;
	add.s32 	%r102, %r102, 8;
	setp.eq.s32 	%p123, %r102, 0;
	@%p123 bra 	$L__BB1_60;
	bra.uni 	$L__BB1_59;
$L__BB1_60:
	setp.eq.s32 	%p124, %r24, 0;
	@%p124 bra 	$L__BB1_67;
	setp.lt.u32 	%p125, %r27, 3;
	@%p125 bra 	$L__BB1_63;
	ld.global.nc.f32 	%f250, [%rd317];
	ld.global.nc.f32 	%f251, [%rd318];
	abs.f32 	%f252, %f250;
	setp.equ.f32 	%p126, %f252, 0f7F800000;
	abs.f32 	%f253, %f251;
	setp.equ.f32 	%p127, %f253, 0f7F800000;
	or.pred  	%p128, %p126, %p127;
	max.f32 	%f255, %f368, %f250;
	min.f32 	%f256, %f369, %f251;
	add.s64 	%rd212, %rd317, %rd30;
	add.s64 	%rd213, %rd318, %rd30;
	ld.global.nc.f32 	%f257, [%rd212];
	ld.global.nc.f32 	%f258, [%rd213];
	abs.f32 	%f259, %f257;
	setp.equ.f32 	%p129, %f259, 0f7F800000;
	abs.f32 	%f260, %f258;
	setp.equ.f32 	%p130, %f260, 0f7F800000;
	or.pred  	%p131, %p129, %p130;
	or.pred  	%p132, %p128, %p131;
	max.f32 	%f262, %f255, %f257;
	min.f32 	%f263, %f256, %f258;
	add.s64 	%rd214, %rd212, %rd30;
	add.s64 	%rd215, %rd213, %rd30;
	ld.global.nc.f32 	%f264, [%rd214];
	ld.global.nc.f32 	%f265, [%rd215];
	abs.f32 	%f266, %f264;
	setp.equ.f32 	%p133, %f266, 0f7F800000;
	abs.f32 	%f267, %f265;
	setp.equ.f32 	%p134, %f267, 0f7F800000;
	or.pred  	%p135, %p133, %p134;
	or.pred  	%p136, %p132, %p135;
	max.f32 	%f269, %f262, %f264;
	min.f32 	%f270, %f263, %f265;
	add.s64 	%rd216, %rd214, %rd30;
	add.s64 	%rd217, %rd215, %rd30;
	ld.global.nc.f32 	%f271, [%rd216];
	ld.global.nc.f32 	%f272, [%rd217];
	abs.f32 	%f273, %f271;
	setp.equ.f32 	%p137, %f273, 0f7F800000;
	abs.f32 	%f274, %f272;
	setp.equ.f32 	%p138, %f274, 0f7F800000;
	or.pred  	%p139, %p137, %p138;
	or.pred  	%p140, %p136, %p139;
	selp.u16 	%rs42, 1, 0, %p140;
	or.b16  	%rs49, %rs49, %rs42;
	max.f32 	%f368, %f269, %f271;
	min.f32 	%f369, %f270, %f272;
	add.s64 	%rd317, %rd216, %rd30;
	add.s64 	%rd318, %rd217, %rd30;
$L__BB1_63:
	setp.eq.s32 	%p141, %r24, 1;
	@%p141 bra 	$L__BB1_65;
	ld.global.nc.f32 	%f277, [%rd317];
	ld.global.nc.f32 	%f278, [%rd318];
	abs.f32 	%f279, %f277;
	setp.equ.f32 	%p142, %f279, 0f7F800000;
	abs.f32 	%f280, %f278;
	setp.equ.f32 	%p143, %f280, 0f7F800000;
	or.pred  	%p144, %p142, %p143;
	max.f32 	%f282, %f368, %f277;
	min.f32 	%f283, %f369, %f278;
	add.s64 	%rd219, %rd317, %rd30;
	add.s64 	%rd220, %rd318, %rd30;
	ld.global.nc.f32 	%f284, [%rd219];
	ld.global.nc.f32 	%f285, [%rd220];
	abs.f32 	%f286, %f284;
	setp.equ.f32 	%p145, %f286, 0f7F800000;
	abs.f32 	%f287, %f285;
	setp.equ.f32 	%p146, %f287, 0f7F800000;
	or.pred  	%p147, %p145, %p146;
	or.pred  	%p148, %p144, %p147;
	selp.u16 	%rs44, 1, 0, %p148;
	or.b16  	%rs49, %rs49, %rs44;
	max.f32 	%f368, %f282, %f284;
	min.f32 	%f369, %f283, %f285;
	add.s64 	%rd317, %rd219, %rd30;
	add.s64 	%rd318, %rd220, %rd30;
$L__BB1_65:
	setp.eq.s32 	%p149, %r28, 0;
	@%p149 bra 	$L__BB1_67;
	ld.global.nc.f32 	%f289, [%rd317];
	ld.global.nc.f32 	%f290, [%rd318];
	abs.f32 	%f291, %f289;
	setp.equ.f32 	%p150, %f291, 0f7F800000;
	abs.f32 	%f292, %f290;
	setp.equ.f32 	%p151, %f292, 0f7F800000;
	or.pred  	%p152, %p150, %p151;
	selp.u16 	%rs45, 1, 0, %p152;
	or.b16  	%rs49, %rs49, %rs45;
	max.f32 	%f368, %f368, %f289;
	min.f32 	%f369, %f369, %f290;
$L__BB1_67:
	and.b16  	%rs46, %rs49, 255;
	setp.ne.s16 	%p215, %rs46, 0;
	bra.uni 	$L__BB1_53;
$L__BB1_68:
	cvt.s64.s32 	%rd62, %r59;
	cvt.u64.u32 	%rd227, %r6;
	mul.lo.s64 	%rd228, %rd227, %rd62;
	add.s64 	%rd229, %rd228, %rd11;
	shl.b64 	%rd230, %rd229, 2;
	add.s64 	%rd323, %rd2, %rd230;
	add.s64 	%rd322, %rd1, %rd230;
	add.s64 	%rd321, %rd4, %rd230;
	shl.b64 	%rd319, %rd228, 2;
	add.s64 	%rd320, %rd18, %rd319;
	sub.s32 	%r84, %r60, %r6;
	and.b32  	%r37, %r84, 3;
	setp.eq.s32 	%p161, %r37, 0;
	mov.u32 	%r105, %r6;
	@%p161 bra 	$L__BB1_75;
	shl.b64 	%rd68, %rd62, 2;
	add.s64 	%rd69, %rd4, %rd125;
	add.s64 	%rd70, %rd1, %rd125;
	add.s64 	%rd71, %rd2, %rd125;
	neg.s32 	%r103, %r37;
	mov.u32 	%r105, %r6;
$L__BB1_70:
	.pragma "nounroll";
	add.s64 	%rd232, %rd69, %rd319;
	add.s64 	%rd233, %rd70, %rd319;
	add.s64 	%rd234, %rd71, %rd319;
	ld.global.nc.f32 	%f41, [%rd234];
	ld.global.nc.f32 	%f42, [%rd233];
	ld.global.nc.f32 	%f43, [%rd232];
	abs.f32 	%f307, %f43;
	setp.equ.f32 	%p162, %f307, 0f7F800000;
	abs.f32 	%f308, %f41;
	setp.equ.f32 	%p163, %f308, 0f7F800000;
	or.pred  	%p164, %p162, %p163;
	abs.f32 	%f310, %f42;
	setp.equ.f32 	%p165, %f310, 0f7F800000;
	or.pred  	%p166, %p164, %p165;
	mov.f32 	%f386, 0f7FFFFFFF;
	@%p166 bra 	$L__BB1_73;
	sub.f32 	%f44, %f41, %f42;
	abs.f32 	%f313, %f44;
	setp.lt.f32 	%p167, %f313, 0f2B8CBCCC;
	mov.f32 	%f386, 0f42480000;
	@%p167 bra 	$L__BB1_73;
	sub.f32 	%f314, %f43, %f42;
	mov.f32 	%f315, 0f42C80000;
	div.rn.f32 	%f316, %f315, %f44;
	mul.f32 	%f386, %f314, %f316;
$L__BB1_73:
	add.s64 	%rd235, %rd18, %rd319;
	st.global.f32 	[%rd235], %f386;
	add.s32 	%r105, %r105, 1;
	add.s64 	%rd319, %rd319, %rd68;
	add.s32 	%r103, %r103, 1;
	setp.ne.s32 	%p168, %r103, 0;
	@%p168 bra 	$L__BB1_70;
	add.s64 	%rd320, %rd18, %rd319;
	add.s64 	%rd321, %rd69, %rd319;
	add.s64 	%rd322, %rd70, %rd319;
	add.s64 	%rd323, %rd71, %rd319;
$L__BB1_75:
	sub.s32 	%r85, %r6, %r60;
	setp.gt.u32 	%p169, %r85, -4;
	@%p169 bra 	$L__BB1_97;
	sub.s32 	%r106, %r105, %r60;
	shl.b64 	%rd82, %rd62, 4;
	shl.b64 	%rd83, %rd62, 2;
	mov.b64 	%rd324, 0;
$L__BB1_77:
	add.s64 	%rd85, %rd321, %rd324;
	add.s64 	%rd86, %rd322, %rd324;
	add.s64 	%rd87, %rd323, %rd324;
	ld.global.nc.f32 	%f47, [%rd87];
	ld.global.nc.f32 	%f48, [%rd86];
	ld.global.nc.f32 	%f49, [%rd85];
	abs.f32 	%f318, %f49;
	setp.equ.f32 	%p170, %f318, 0f7F800000;
	abs.f32 	%f319, %f47;
	setp.equ.f32 	%p171, %f319, 0f7F800000;
	or.pred  	%p172, %p170, %p171;
	abs.f32 	%f321, %f48;
	setp.equ.f32 	%p173, %f321, 0f7F800000;
	or.pred  	%p174, %p172, %p173;
	mov.f32 	%f387, 0f7FFFFFFF;
	@%p174 bra 	$L__BB1_80;
	sub.f32 	%f50, %f47, %f48;
	abs.f32 	%f324, %f50;
	setp.lt.f32 	%p175, %f324, 0f2B8CBCCC;
	mov.f32 	%f387, 0f42480000;
	@%p175 bra 	$L__BB1_80;
	sub.f32 	%f325, %f49, %f48;
	mov.f32 	%f326, 0f42C80000;
	div.rn.f32 	%f327, %f326, %f50;
	mul.f32 	%f387, %f325, %f327;
$L__BB1_80:
	add.s64 	%rd88, %rd320, %rd324;
	st.global.f32 	[%rd88], %f387;
	add.s64 	%rd89, %rd87, %rd83;
	ld.global.nc.f32 	%f53, [%rd89];
	add.s64 	%rd90, %rd86, %rd83;
	ld.global.nc.f32 	%f54, [%rd90];
	add.s64 	%rd91, %rd85, %rd83;
	ld.global.nc.f32 	%f55, [%rd91];
	abs.f32 	%f329, %f55;
	setp.equ.f32 	%p176, %f329, 0f7F800000;
	abs.f32 	%f330, %f53;
	setp.equ.f32 	%p177, %f330, 0f7F800000;
	or.pred  	%p178, %p176, %p177;
	abs.f32 	%f332, %f54;
	setp.equ.f32 	%p179, %f332, 0f7F800000;
	or.pred  	%p180, %p178, %p179;
	mov.f32 	%f388, 0f7FFFFFFF;
	@%p180 bra 	$L__BB1_83;
	sub.f32 	%f56, %f53, %f54;
	abs.f32 	%f335, %f56;
	setp.lt.f32 	%p181, %f335, 0f2B8CBCCC;
	mov.f32 	%f388, 0f42480000;
	@%p181 bra 	$L__BB1_83;
	sub.f32 	%f336, %f55, %f54;
	mov.f32 	%f337, 0f42C80000;
	div.rn.f32 	%f338, %f337, %f56;
	mul.f32 	%f388, %f336, %f338;
$L__BB1_83:
	add.s64 	%rd92, %rd88, %rd83;
	st.global.f32 	[%rd92], %f388;
	add.s64 	%rd93, %rd89, %rd83;
	ld.global.nc.f32 	%f59, [%rd93];
	add.s64 	%rd94, %rd90, %rd83;
	ld.global.nc.f32 	%f60, [%rd94];
	add.s64 	%rd95, %rd91, %rd83;
	ld.global.nc.f32 	%f61, [%rd95];
	abs.f32 	%f340, %f61;
	setp.equ.f32 	%p182, %f340, 0f7F800000;
	abs.f32 	%f341, %f59;
	setp.equ.f32 	%p183, %f341, 0f7F800000;
	or.pred  	%p184, %p182, %p183;
	abs.f32 	%f343, %f60;
	setp.equ.f32 	%p185, %f343, 0f7F800000;
	or.pred  	%p186, %p184, %p185;
	mov.f32 	%f389, 0f7FFFFFFF;
	@%p186 bra 	$L__BB1_86;
	sub.f32 	%f62, %f59, %f60;
	abs.f32 	%f346, %f62;
	setp.lt.f32 	%p187, %f346, 0f2B8CBCCC;
	mov.f32 	%f389, 0f42480000;
	@%p187 bra 	$L__BB1_86;
	sub.f32 	%f347, %f61, %f60;
	mov.f32 	%f348, 0f42C80000;
	div.rn.f32 	%f349, %f348, %f62;
	mul.f32 	%f389, %f347, %f349;
$L__BB1_86:
	add.s64 	%rd96, %rd92, %rd83;
	st.global.f32 	[%rd96], %f389;
	add.s64 	%rd237, %rd93, %rd83;
	ld.global.nc.f32 	%f65, [%rd237];
	add.s64 	%rd238, %rd94, %rd83;
	ld.global.nc.f32 	%f66, [%rd238];
	add.s64 	%rd239, %rd95, %rd83;
	ld.global.nc.f32 	%f67, [%rd239];
	abs.f32 	%f351, %f67;
	setp.equ.f32 	%p188, %f351, 0f7F800000;
	abs.f32 	%f352, %f65;
	setp.equ.f32 	%p189, %f352, 0f7F800000;
	or.pred  	%p190, %p188, %p189;
	abs.f32 	%f354, %f66;
	setp.equ.f32 	%p191, %f354, 0f7F800000;
	or.pred  	%p192, %p190, %p191;
	mov.f32 	%f390, 0f7FFFFFFF;
	@%p192 bra 	$L__BB1_89;
	sub.f32 	%f68, %f65, %f66;
	abs.f32 	%f357, %f68;
	setp.lt.f32 	%p193, %f357, 0f2B8CBCCC;
	mov.f32 	%f390, 0f42480000;
	@%p193 bra 	$L__BB1_89;
	sub.f32 	%f358, %f67, %f66;
	mov.f32 	%f359, 0f42C80000;
	div.rn.f32 	%f360, %f359, %f68;
	mul.f32 	%f390, %f358, %f360;
$L__BB1_89:
	add.s64 	%rd240, %rd96, %rd83;
	st.global.f32 	[%rd240], %f390;
	add.s32 	%r106, %r106, 4;
	add.s64 	%rd324, %rd324, %rd82;
	setp.eq.s32 	%p194, %r106, 0;
	@%p194 bra 	$L__BB1_97;
	bra.uni 	$L__BB1_77;
$L__BB1_90:
	and.b32  	%r36, %r61, 1;
	shl.b64 	%rd160, %rd28, 2;
$L__BB1_91:
	setp.eq.s32 	%p29, %r36, 0;
	sub.s32 	%r71, %r100, %r61;
	add.s32 	%r72, %r71, 1;
	cvt.s64.s32 	%rd155, %r72;
	mad.lo.s64 	%rd156, %rd155, %rd28, %rd11;
	shl.b64 	%rd157, %rd156, 2;
	add.s64 	%rd158, %rd2, %rd157;
	add.s64 	%rd159, %rd1, %rd157;
	ld.global.nc.f32 	%f81, [%rd158];
	ld.global.nc.f32 	%f82, [%rd159];
	abs.f32 	%f83, %f81;
	setp.equ.f32 	%p30, %f83, 0f7F800000;
	abs.f32 	%f84, %f82;
	setp.equ.f32 	%p31, %f84, 0f7F800000;
	or.pred  	%p32, %p30, %p31;
	max.f32 	%f86, %f81, 0fFF800000;
	min.f32 	%f87, %f82, 0f7F800000;
	add.s64 	%rd98, %rd158, %rd160;
	add.s64 	%rd99, %rd159, %rd160;
	ld.global.nc.f32 	%f88, [%rd98];
	ld.global.nc.f32 	%f89, [%rd99];
	abs.f32 	%f90, %f88;
	setp.equ.f32 	%p33, %f90, 0f7F800000;
	abs.f32 	%f91, %f89;
	setp.equ.f32 	%p34, %f91, 0f7F800000;
	or.pred  	%p35, %p33, %p34;
	or.pred  	%p216, %p32, %p35;
	max.f32 	%f391, %f86, %f88;
	min.f32 	%f392, %f87, %f89;
	@%p29 bra 	$L__BB1_93;
	add.s64 	%rd162, %rd98, %rd160;
	ld.global.nc.f32 	%f93, [%rd162];
	add.s64 	%rd163, %rd99, %rd160;
	ld.global.nc.f32 	%f94, [%rd163];
	abs.f32 	%f95, %f93;
	setp.equ.f32 	%p36, %f95, 0f7F800000;
	abs.f32 	%f96, %f94;
	setp.equ.f32 	%p37, %f96, 0f7F800000;
	or.pred  	%p38, %p36, %p37;
	or.pred  	%p216, %p216, %p38;
	max.f32 	%f391, %f391, %f93;
	min.f32 	%f392, %f392, %f94;
$L__BB1_93:
	cvt.u64.u32 	%rd164, %r100;
	mul.lo.s64 	%rd165, %rd164, %rd28;
	add.s64 	%rd166, %rd165, %rd11;
	shl.b64 	%rd100, %rd165, 2;
	shl.b64 	%rd167, %rd166, 2;
	add.s64 	%rd168, %rd4, %rd167;
	ld.global.nc.f32 	%f77, [%rd168];
	abs.f32 	%f99, %f77;
	setp.equ.f32 	%p39, %f99, 0f7F800000;
	or.pred  	%p40, %p216, %p39;
	abs.f32 	%f101, %f391;
	setp.equ.f32 	%p41, %f101, 0f7F800000;
	or.pred  	%p42, %p40, %p41;
	abs.f32 	%f103, %f392;
	setp.equ.f32 	%p43, %f103, 0f7F800000;
	or.pred  	%p44, %p42, %p43;
	mov.f32 	%f393, 0f7FFFFFFF;
	@%p44 bra 	$L__BB1_96;
	sub.f32 	%f78, %f391, %f392;
	abs.f32 	%f106, %f78;
	setp.lt.f32 	%p45, %f106, 0f2B8CBCCC;
	mov.f32 	%f393, 0f42480000;
	@%p45 bra 	$L__BB1_96;
	sub.f32 	%f107, %f77, %f392;
	mov.f32 	%f108, 0f42C80000;
	div.rn.f32 	%f109, %f108, %f78;
	mul.f32 	%f393, %f109, %f107;
$L__BB1_96:
	add.s64 	%rd169, %rd18, %rd100;
	st.global.f32 	[%rd169], %f393;
	add.s32 	%r100, %r100, 1;
	setp.eq.s32 	%p46, %r100, %r60;
	@%p46 bra 	$L__BB1_97;
	bra.uni 	$L__BB1_91;
$L__BB1_97:
	ret;

}
	// .globl	stoch_one_series_many_params_f32
.visible .entry stoch_one_series_many_params_f32(
	.param .u64 .ptr .align 1 stoch_one_series_many_params_f32_param_0,
	.param .u64 .ptr .align 1 stoch_one_series_many_params_f32_param_1,
	.param .u64 .ptr .align 1 stoch_one_series_many_params_f32_param_2,
	.param .u64 .ptr .align 1 stoch_one_series_many_params_f32_param_3,
	.param .u64 .ptr .align 1 stoch_one_series_many_params_f32_param_4,
	.param .u32 stoch_one_series_many_params_f32_param_5,
	.param .u32 stoch_one_series_many_params_f32_param_6,
	.param .u64 .ptr .align 1 stoch_one_series_many_params_f32_param_7
)
.maxntid 256
.minnctapersm 2
{
	.reg .pred 	%p<198>;
	.reg .b16 	%rs<56>;
	.reg .b32 	%r<133>;
	.reg .b32 	%f<355>;
	.reg .b64 	%rd<195>;

	ld.param.u64 	%rd38, [stoch_one_series_many_params_f32_param_0];
	ld.param.u64 	%rd39, [stoch_one_series_many_params_f32_param_1];
	ld.param.u64 	%rd40, [stoch_one_series_many_params_f32_param_2];
	ld.param.u64 	%rd36, [stoch_one_series_many_params_f32_param_3];
	ld.param.u64 	%rd37, [stoch_one_series_many_params_f32_param_4];
	ld.param.u32 	%r69, [stoch_one_series_many_params_f32_param_5];
	ld.param.u32 	%r70, [stoch_one_series_many_params_f32_param_6];
	ld.param.u64 	%rd41, [stoch_one_series_many_params_f32_param_7];
	cvta.to.global.u64 	%rd1, %rd39;
	cvta.to.global.u64 	%rd2, %rd38;
	cvta.to.global.u64 	%rd3, %rd41;
	cvta.to.global.u64 	%rd4, %rd40;
	mov.u32 	%r71, %ctaid.x;
	mov.u32 	%r72, %ntid.x;
	mov.u32 	%r73, %tid.x;
	mad.lo.s32 	%r1, %r71, %r72, %r73;
	setp.ge.s32 	%p1, %r1, %r70;
	@%p1 bra 	$L__BB2_72;
	cvta.to.global.u64 	%rd42, %rd36;
	cvta.to.global.u64 	%rd43, %rd37;
	cvt.s64.s32 	%rd5, %r1;
	mul.wide.s32 	%rd44, %r1, 4;
	add.s64 	%rd45, %rd42, %rd44;
	ld.global.nc.u32 	%r2, [%rd45];
	add.s64 	%rd46, %rd43, %rd44;
	ld.global.nc.u32 	%r3, [%rd46];
	setp.lt.s32 	%p2, %r69, 1;
	setp.lt.s32 	%p3, %r2, 1;
	setp.gt.s32 	%p4, %r2, %r69;
	or.pred  	%p5, %p3, %p4;
	or.pred  	%p7, %p2, %p5;
	setp.lt.s32 	%p8, %r3, 0;
	setp.ge.s32 	%p9, %r3, %r69;
	or.pred  	%p10, %p8, %p9;
	or.pred  	%p12, %p7, %p10;
	not.pred 	%p13, %p12;
	@%p13 bra 	$L__BB2_14;
	setp.lt.s32 	%p189, %r69, 1;
	@%p189 bra 	$L__BB2_72;
	cvt.s64.s32 	%rd6, %r70;
	and.b32  	%r4, %r69, 7;
	setp.lt.u32 	%p190, %r69, 8;
	mov.b32 	%r131, 0;
	@%p190 bra 	$L__BB2_6;
	and.b32  	%r131, %r69, 2147483640;
	neg.s32 	%r110, %r131;
	shl.b64 	%rd163, %rd5, 2;
	add.s64 	%rd189, %rd3, %rd163;
	shl.b64 	%rd8, %rd6, 5;
	shl.b64 	%rd9, %rd6, 2;
$L__BB2_5:
	.pragma "nounroll";
	mov.b32 	%r105, 2147483647;
	st.global.u32 	[%rd189], %r105;
	add.s64 	%rd164, %rd189, %rd9;
	st.global.u32 	[%rd164], %r105;
	add.s64 	%rd165, %rd164, %rd9;
	st.global.u32 	[%rd165], %r105;
	add.s64 	%rd166, %rd165, %rd9;
	st.global.u32 	[%rd166], %r105;
	add.s64 	%rd167, %rd166, %rd9;
	st.global.u32 	[%rd167], %r105;
	add.s64 	%rd168, %rd167, %rd9;
	st.global.u32 	[%rd168], %r105;
	add.s64 	%rd169, %rd168, %rd9;
	st.global.u32 	[%rd169], %r105;
	add.s64 	%rd170, %rd169, %rd9;
	st.global.u32 	[%rd170], %r105;
	add.s32 	%r110, %r110, 8;
	add.s64 	%rd189, %rd189, %rd8;
	setp.eq.s32 	%p191, %r110, 0;
	@%p191 bra 	$L__BB2_6;
	bra.uni 	$L__BB2_5;
$L__BB2_6:
	setp.eq.s32 	%p192, %r4, 0;
	@%p192 bra 	$L__BB2_72;
	and.b32  	%r64, %r69, 3;
	setp.lt.u32 	%p193, %r4, 4;
	@%p193 bra 	$L__BB2_9;
	cvt.u64.u32 	%rd171, %r131;
	mad.lo.s64 	%rd172, %rd171, %rd6, %rd5;
	shl.b64 	%rd173, %rd172, 2;
	add.s64 	%rd174, %rd3, %rd173;
	mov.b32 	%r106, 2147483647;
	st.global.u32 	[%rd174], %r106;
	shl.b64 	%rd175, %rd6, 2;
	add.s64 	%rd176, %rd174, %rd175;
	st.global.u32 	[%rd176], %r106;
	add.s64 	%rd177, %rd176, %rd175;
	st.global.u32 	[%rd177], %r106;
	add.s64 	%rd178, %rd177, %rd175;
	st.global.u32 	[%rd178], %r106;
	add.s32 	%r131, %r131, 4;
$L__BB2_9:
	setp.eq.s32 	%p194, %r64, 0;
	@%p194 bra 	$L__BB2_72;
	setp.eq.s32 	%p195, %r64, 1;
	@%p195 bra 	$L__BB2_12;
	cvt.u64.u32 	%rd179, %r131;
	mad.lo.s64 	%rd180, %rd179, %rd6, %rd5;
	shl.b64 	%rd181, %rd180, 2;
	add.s64 	%rd182, %rd3, %rd181;
	mov.b32 	%r107, 2147483647;
	st.global.u32 	[%rd182], %r107;
	shl.b64 	%rd183, %rd6, 2;
	add.s64 	%rd184, %rd182, %rd183;
	st.global.u32 	[%rd184], %r107;
	add.s32 	%r131, %r131, 2;
$L__BB2_12:
	and.b32  	%r108, %r69, 1;
	setp.eq.b32 	%p196, %r108, 1;
	not.pred 	%p197, %p196;
	@%p197 bra 	$L__BB2_72;
	cvt.u64.u32 	%rd185, %r131;
	mad.lo.s64 	%rd186, %rd185, %rd6, %rd5;
	shl.b64 	%rd187, %rd186, 2;
	add.s64 	%rd188, %rd3, %rd187;
	mov.b32 	%r109, 2147483647;
	st.global.u32 	[%rd188], %r109;
	bra.uni 	$L__BB2_72;
$L__BB2_14:
	add.s32 	%r74, %r2, %r3;
	add.s32 	%r119, %r74, -1;
	setp.lt.s32 	%p14, %r119, 1;
	@%p14 bra 	$L__BB2_26;
	cvt.s64.s32 	%rd12, %r70;
	add.s32 	%r77, %r74, -2;
	and.b32  	%r10, %r119, 7;
	setp.lt.u32 	%p15, %r77, 7;
	mov.b32 	%r113, 0;
	@%p15 bra 	$L__BB2_18;
	and.b32  	%r113, %r119, 2147483640;
	mov.b32 	%r111, 0;
	shl.b64 	%rd51, %rd12, 2;
$L__BB2_17:
	.pragma "nounroll";
	cvt.u64.u32 	%rd47, %r111;
	mad.lo.s64 	%rd48, %rd47, %rd12, %rd5;
	shl.b64 	%rd49, %rd48, 2;
	add.s64 	%rd50, %rd3, %rd49;
	mov.b32 	%r79, 2147483647;
	st.global.u32 	[%rd50], %r79;
	add.s64 	%rd52, %rd50, %rd51;
	st.global.u32 	[%rd52], %r79;
	add.s64 	%rd53, %rd52, %rd51;
	st.global.u32 	[%rd53], %r79;
	add.s64 	%rd54, %rd53, %rd51;
	st.global.u32 	[%rd54], %r79;
	add.s64 	%rd55, %rd54, %rd51;
	st.global.u32 	[%rd55], %r79;
	add.s64 	%rd56, %rd55, %rd51;
	st.global.u32 	[%rd56], %r79;
	add.s64 	%rd57, %rd56, %rd51;
	st.global.u32 	[%rd57], %r79;
	add.s64 	%rd58, %rd57, %rd51;
	st.global.u32 	[%rd58], %r79;
	add.s32 	%r111, %r111, 8;
	setp.ne.s32 	%p16, %r111, %r113;
	@%p16 bra 	$L__BB2_17;
$L__BB2_18:
	setp.eq.s32 	%p17, %r10, 0;
	@%p17 bra 	$L__BB2_26;
	and.b32  	%r15, %r119, 3;
	setp.lt.u32 	%p18, %r10, 4;
	@%p18 bra 	$L__BB2_21;
	cvt.u64.u32 	%rd59, %r113;
	mad.lo.s64 	%rd60, %rd59, %rd12, %rd5;
	shl.b64 	%rd61, %rd60, 2;
	add.s64 	%rd62, %rd3, %rd61;
	mov.b32 	%r80, 2147483647;
	st.global.u32 	[%rd62], %r80;
	add.s32 	%r81, %r113, 1;
	cvt.u64.u32 	%rd63, %r81;
	mad.lo.s64 	%rd64, %rd63, %rd12, %rd5;
	shl.b64 	%rd65, %rd64, 2;
	add.s64 	%rd66, %rd3, %rd65;
	st.global.u32 	[%rd66], %r80;
	add.s32 	%r82, %r113, 2;
	cvt.u64.u32 	%rd67, %r82;
	mad.lo.s64 	%rd68, %rd67, %rd12, %rd5;
	shl.b64 	%rd69, %rd68, 2;
	add.s64 	%rd70, %rd3, %rd69;
	st.global.u32 	[%rd70], %r80;
	add.s32 	%r83, %r113, 3;
	cvt.u64.u32 	%rd71, %r83;
	mad.lo.s64 	%rd72, %rd71, %rd12, %rd5;
	shl.b64 	%rd73, %rd72, 2;
	add.s64 	%rd74, %rd3, %rd73;
	st.global.u32 	[%rd74], %r80;
	add.s32 	%r113, %r113, 4;
$L__BB2_21:
	setp.eq.s32 	%p19, %r15, 0;
	@%p19 bra 	$L__BB2_26;
	setp.eq.s32 	%p20, %r15, 1;
	@%p20 bra 	$L__BB2_24;
	cvt.u64.u32 	%rd75, %r113;
	mad.lo.s64 	%rd76, %rd75, %rd12, %rd5;
	shl.b64 	%rd77, %rd76, 2;
	add.s64 	%rd78, %rd3, %rd77;
	mov.b32 	%r84, 2147483647;
	st.global.u32 	[%rd78], %r84;
	add.s32 	%r85, %r113, 1;
	cvt.u64.u32 	%rd79, %r85;
	mad.lo.s64 	%rd80, %rd79, %rd12, %rd5;
	shl.b64 	%rd81, %rd80, 2;
	add.s64 	%rd82, %rd3, %rd81;
	st.global.u32 	[%rd82], %r84;
	add.s32 	%r113, %r113, 2;
$L__BB2_24:
	and.b32  	%r86, %r119, 1;
	setp.eq.b32 	%p21, %r86, 1;
	not.pred 	%p22, %p21;
	@%p22 bra 	$L__BB2_26;
	cvt.u64.u32 	%rd83, %r113;
	mad.lo.s64 	%rd84, %rd83, %rd12, %rd5;
	shl.b64 	%rd85, %rd84, 2;
	add.s64 	%rd86, %rd3, %rd85;
	mov.b32 	%r87, 2147483647;
	st.global.u32 	[%rd86], %r87;
$L__BB2_26:
	setp.eq.s32 	%p23, %r2, 1;
	@%p23 bra 	$L__BB2_32;
	setp.ge.s32 	%p24, %r119, %r69;
	@%p24 bra 	$L__BB2_72;
	add.s32 	%r20, %r2, -4;
	shr.u32 	%r88, %r20, 2;
	and.b32  	%r89, %r20, -4;
	add.s32 	%r21, %r89, 4;
	add.s32 	%r90, %r88, 1;
	and.b32  	%r22, %r20, 4;
	and.b32  	%r91, %r90, 2147483646;
	neg.s32 	%r23, %r91;
	mul.wide.s32 	%rd87, %r2, 4;
	sub.s64 	%rd13, 8, %rd87;
$L__BB2_29:
	setp.lt.u32 	%p25, %r2, 4;
	sub.s32 	%r37, %r119, %r2;
	add.s32 	%r38, %r37, 1;
	mov.b32 	%r127, 0;
	mov.b16 	%rs55, 0;
	mov.f32 	%f353, 0f7F800000;
	mov.f32 	%f352, 0fFF800000;
	@%p25 bra 	$L__BB2_56;
	setp.lt.u32 	%p26, %r20, 4;
	mov.f32 	%f352, 0fFF800000;
	mov.f32 	%f353, 0f7F800000;
	mov.b16 	%rs55, 0;
	mov.b32 	%r124, 0;
	@%p26 bra 	$L__BB2_54;
	add.s32 	%r122, %r37, 5;
	mul.wide.s32 	%rd88, %r119, 4;
	add.s64 	%rd194, %rd13, %rd88;
	mov.f32 	%f352, 0fFF800000;
	mov.f32 	%f353, 0f7F800000;
	mov.b16 	%rs55, 0;
	mov.b32 	%r124, 0;
	mov.u32 	%r123, %r23;
	bra.uni 	$L__BB2_53;
$L__BB2_32:
	cvt.s64.s32 	%rd14, %r70;
	sub.s32 	%r99, %r69, %r3;
	and.b32  	%r24, %r99, 3;
	setp.eq.s32 	%p155, %r24, 0;
	mov.u32 	%r116, %r3;
	@%p155 bra 	$L__BB2_38;
	cvt.u64.u32 	%rd143, %r3;
	mad.lo.s64 	%rd144, %rd14, %rd143, %rd5;
	shl.b64 	%rd145, %rd144, 2;
	add.s64 	%rd193, %rd3, %rd145;
	shl.b64 	%rd16, %rd14, 2;
	mul.wide.u32 	%rd146, %r3, 4;
	add.s64 	%rd192, %rd4, %rd146;
	add.s64 	%rd191, %rd1, %rd146;
	add.s64 	%rd190, %rd2, %rd146;
	neg.s32 	%r115, %r24;
	add.s32 	%r116, %r3, %r24;
$L__BB2_34:
	.pragma "nounroll";
	ld.global.nc.f32 	%f1, [%rd190];
	ld.global.nc.f32 	%f2, [%rd191];
	ld.global.nc.f32 	%f3, [%rd192];
	abs.f32 	%f271, %f3;
	setp.equ.f32 	%p156, %f271, 0f7F800000;
	abs.f32 	%f272, %f1;
	setp.equ.f32 	%p157, %f272, 0f7F800000;
	or.pred  	%p158, %p156, %p157;
	abs.f32 	%f274, %f2;
	setp.equ.f32 	%p159, %f274, 0f7F800000;
	or.pred  	%p160, %p158, %p159;
	mov.f32 	%f325, 0f7FFFFFFF;
	@%p160 bra 	$L__BB2_37;
	sub.f32 	%f4, %f1, %f2;
	abs.f32 	%f277, %f4;
	setp.lt.f32 	%p161, %f277, 0f2B8CBCCC;
	mov.f32 	%f325, 0f42480000;
	@%p161 bra 	$L__BB2_37;
	sub.f32 	%f278, %f3, %f2;
	mov.f32 	%f279, 0f42C80000;
	div.rn.f32 	%f280, %f279, %f4;
	mul.f32 	%f325, %f278, %f280;
$L__BB2_37:
	st.global.f32 	[%rd193], %f325;
	add.s64 	%rd193, %rd193, %rd16;
	add.s64 	%rd192, %rd192, 4;
	add.s64 	%rd191, %rd191, 4;
	add.s64 	%rd190, %rd190, 4;
	add.s32 	%r115, %r115, 1;
	setp.ne.s32 	%p162, %r115, 0;
	@%p162 bra 	$L__BB2_34;
$L__BB2_38:
	sub.s32 	%r100, %r3, %r69;
	setp.gt.u32 	%p163, %r100, -4;
	@%p163 bra 	$L__BB2_72;
	sub.s32 	%r118, %r116, %r69;
	add.s32 	%r117, %r116, 1;
$L__BB2_40:
	add.s32 	%r101, %r117, -1;
	cvt.u64.u32 	%rd28, %r101;
	mul.wide.u32 	%rd147, %r101, 4;
	add.s64 	%rd29, %rd2, %rd147;
	ld.global.nc.f32 	%f7, [%rd29];
	add.s64 	%rd30, %rd1, %rd147;
	ld.global.nc.f32 	%f8, [%rd30];
	add.s64 	%rd31, %rd4, %rd147;
	ld.global.nc.f32 	%f9, [%rd31];
	abs.f32 	%f282, %f9;
	setp.equ.f32 	%p164, %f282, 0f7F800000;
	abs.f32 	%f283, %f7;
	setp.equ.f32 	%p165, %f283, 0f7F800000;
	or.pred  	%p166, %p164, %p165;
	abs.f32 	%f285, %f8;
	setp.equ.f32 	%p167, %f285, 0f7F800000;
	or.pred  	%p168, %p166, %p167;
	mov.f32 	%f326, 0f7FFFFFFF;
	@%p168 bra 	$L__BB2_43;
	sub.f32 	%f10, %f7, %f8;
	abs.f32 	%f288, %f10;
	setp.lt.f32 	%p169, %f288, 0f2B8CBCCC;
	mov.f32 	%f326, 0f42480000;
	@%p169 bra 	$L__BB2_43;
	sub.f32 	%f289, %f9, %f8;
	mov.f32 	%f290, 0f42C80000;
	div.rn.f32 	%f291, %f290, %f10;
	mul.f32 	%f326, %f289, %f291;
$L__BB2_43:
	mad.lo.s64 	%rd148, %rd28, %rd14, %rd5;
	shl.b64 	%rd149, %rd148, 2;
	add.s64 	%rd150, %rd3, %rd149;
	st.global.f32 	[%rd150], %f326;
	ld.global.nc.f32 	%f13, [%rd29+4];
	ld.global.nc.f32 	%f14, [%rd30+4];
	ld.global.nc.f32 	%f15, [%rd31+4];
	abs.f32 	%f293, %f15;
	setp.equ.f32 	%p170, %f293, 0f7F800000;
	abs.f32 	%f294, %f13;
	setp.equ.f32 	%p171, %f294, 0f7F800000;
	or.pred  	%p172, %p170, %p171;
	abs.f32 	%f296, %f14;
	setp.equ.f32 	%p173, %f296, 0f7F800000;
	or.pred  	%p174, %p172, %p173;
	mov.f32 	%f327, 0f7FFFFFFF;
	@%p174 bra 	$L__BB2_46;
	sub.f32 	%f16, %f13, %f14;
	abs.f32 	%f299, %f16;
	setp.lt.f32 	%p175, %f299, 0f2B8CBCCC;
	mov.f32 	%f327, 0f42480000;
	@%p175 bra 	$L__BB2_46;
	sub.f32 	%f300, %f15, %f14;
	mov.f32 	%f301, 0f42C80000;
	div.rn.f32 	%f302, %f301, %f16;
	mul.f32 	%f327, %f300, %f302;
$L__BB2_46:
	cvt.u64.u32 	%rd151, %r117;
	mad.lo.s64 	%rd152, %rd151, %rd14, %rd5;
	shl.b64 	%rd153, %rd152, 2;
	add.s64 	%rd154, %rd3, %rd153;
	st.global.f32 	[%rd154], %f327;
	ld.global.nc.f32 	%f19, [%rd29+8];
	ld.global.nc.f32 	%f20, [%rd30+8];
	ld.global.nc.f32 	%f21, [%rd31+8];
	abs.f32 	%f304, %f21;
	setp.equ.f32 	%p176, %f304, 0f7F800000;
	abs.f32 	%f305, %f19;
	setp.equ.f32 	%p177, %f305, 0f7F800000;
	or.pred  	%p178, %p176, %p177;
	abs.f32 	%f307, %f20;
	setp.equ.f32 	%p179, %f307, 0f7F800000;
	or.pred  	%p180, %p178, %p179;
	mov.f32 	%f328, 0f7FFFFFFF;
	@%p180 bra 	$L__BB2_49;
	sub.f32 	%f22, %f19, %f20;
	abs.f32 	%f310, %f22;
	setp.lt.f32 	%p181, %f310, 0f2B8CBCCC;
	mov.f32 	%f328, 0f42480000;
	@%p181 bra 	$L__BB2_49;
	sub.f32 	%f311, %f21, %f20;
	mov.f32 	%f312, 0f42C80000;
	div.rn.f32 	%f313, %f312, %f22;
	mul.f32 	%f328, %f311, %f313;
$L__BB2_49:
	add.s32 	%r102, %r117, 1;
	cvt.u64.u32 	%rd155, %r102;
	mad.lo.s64 	%rd156, %rd155, %rd14, %rd5;
	shl.b64 	%rd157, %rd156, 2;
	add.s64 	%rd158, %rd3, %rd157;
	st.global.f32 	[%rd158], %f328;
	ld.global.nc.f32 	%f25, [%rd29+12];
	ld.global.nc.f32 	%f26, [%rd30+12];
	ld.global.nc.f32 	%f27, [%rd31+12];
	abs.f32 	%f315, %f27;
	setp.equ.f32 	%p182, %f315, 0f7F800000;
	abs.f32 	%f316, %f25;
	setp.equ.f32 	%p183, %f316, 0f7F800000;
	or.pred  	%p184, %p182, %p183;
	abs.f32 	%f318, %f26;
	setp.equ.f32 	%p185, %f318, 0f7F800000;
	or.pred  	%p186, %p184, %p185;
	mov.f32 	%f329, 0f7FFFFFFF;
	@%p186 bra 	$L__BB2_52;
	sub.f32 	%f28, %f25, %f26;
	abs.f32 	%f321, %f28;
	setp.lt.f32 	%p187, %f321, 0f2B8CBCCC;
	mov.f32 	%f329, 0f42480000;
	@%p187 bra 	$L__BB2_52;
	sub.f32 	%f322, %f27, %f26;
	mov.f32 	%f323, 0f42C80000;
	div.rn.f32 	%f324, %f323, %f28;
	mul.f32 	%f329, %f322, %f324;
$L__BB2_52:
	add.s32 	%r103, %r117, 2;
	cvt.u64.u32 	%rd159, %r103;
	mad.lo.s64 	%rd160, %rd159, %rd14, %rd5;
	shl.b64 	%rd161, %rd160, 2;
	add.s64 	%rd162, %rd3, %rd161;
	st.global.f32 	[%rd162], %f329;
	add.s32 	%r118, %r118, 4;
	add.s32 	%r117, %r117, 4;
	setp.eq.s32 	%p188, %r118, 0;
	@%p188 bra 	$L__BB2_72;
	bra.uni 	$L__BB2_40;
$L__BB2_53:
	mul.wide.s32 	%rd89, %r122, 4;
	add.s64 	%rd90, %rd89, 8;
	add.s64 	%rd91, %rd2, %rd194;
	ld.global.nc.f32 	%f78, [%rd91+-4];
	add.s64 	%rd92, %rd1, %rd194;
	ld.global.nc.f32 	%f79, [%rd92+-4];
	ld.global.nc.f32 	%f80, [%rd91];
	ld.global.nc.f32 	%f81, [%rd92];
	ld.global.nc.f32 	%f82, [%rd91+4];
	ld.global.nc.f32 	%f83, [%rd92+4];
	ld.global.nc.f32 	%f84, [%rd91+8];
	ld.global.nc.f32 	%f85, [%rd92+8];
	abs.f32 	%f86, %f78;
	setp.equ.f32 	%p27, %f86, 0f7F800000;
	abs.f32 	%f87, %f79;
	setp.equ.f32 	%p28, %f87, 0f7F800000;
	or.pred  	%p29, %p27, %p28;
	selp.u16 	%rs23, 1, 0, %p29;
	or.b16  	%rs24, %rs55, %rs23;
	and.b16  	%rs25, %rs24, 255;
	setp.ne.s16 	%p30, %rs25, 0;
	abs.f32 	%f89, %f80;
	setp.equ.f32 	%p31, %f89, 0f7F800000;
	abs.f32 	%f90, %f81;
	setp.equ.f32 	%p32, %f90, 0f7F800000;
	or.pred  	%p33, %p31, %p32;
	or.pred  	%p34, %p30, %p33;
	abs.f32 	%f92, %f82;
	setp.equ.f32 	%p35, %f92, 0f7F800000;
	abs.f32 	%f93, %f83;
	setp.equ.f32 	%p36, %f93, 0f7F800000;
	or.pred  	%p37, %p35, %p36;
	or.pred  	%p38, %p34, %p37;
	abs.f32 	%f95, %f84;
	setp.equ.f32 	%p39, %f95, 0f7F800000;
	abs.f32 	%f96, %f85;
	setp.equ.f32 	%p40, %f96, 0f7F800000;
	or.pred  	%p41, %p39, %p40;
	or.pred  	%p42, %p38, %p41;
	max.f32 	%f98, %f78, %f80;
	max.f32 	%f99, %f82, %f84;
	max.f32 	%f100, %f98, %f99;
	max.f32 	%f101, %f352, %f100;
	min.f32 	%f102, %f79, %f81;
	min.f32 	%f103, %f83, %f85;
	min.f32 	%f104, %f102, %f103;
	min.f32 	%f105, %f353, %f104;
	add.s64 	%rd93, %rd2, %rd90;
	ld.global.nc.f32 	%f106, [%rd93+-8];
	add.s64 	%rd94, %rd1, %rd90;
	ld.global.nc.f32 	%f107, [%rd94+-8];
	ld.global.nc.f32 	%f108, [%rd93+-4];
	ld.global.nc.f32 	%f109, [%rd94+-4];
	ld.global.nc.f32 	%f110, [%rd93];
	ld.global.nc.f32 	%f111, [%rd94];
	ld.global.nc.f32 	%f112, [%rd93+4];
	ld.global.nc.f32 	%f113, [%rd94+4];
	abs.f32 	%f114, %f106;
	setp.equ.f32 	%p43, %f114, 0f7F800000;
	abs.f32 	%f115, %f107;
	setp.equ.f32 	%p44, %f115, 0f7F800000;
	or.pred  	%p45, %p43, %p44;
	or.pred  	%p46, %p42, %p45;
	abs.f32 	%f117, %f108;
	setp.equ.f32 	%p47, %f117, 0f7F800000;
	abs.f32 	%f118, %f109;
	setp.equ.f32 	%p48, %f118, 0f7F800000;
	or.pred  	%p49, %p47, %p48;
	or.pred  	%p50, %p46, %p49;
	abs.f32 	%f120, %f110;
	setp.equ.f32 	%p51, %f120, 0f7F800000;
	abs.f32 	%f121, %f111;
	setp.equ.f32 	%p52, %f121, 0f7F800000;
	or.pred  	%p53, %p51, %p52;
	or.pred  	%p54, %p50, %p53;
	abs.f32 	%f123, %f112;
	setp.equ.f32 	%p55, %f123, 0f7F800000;
	abs.f32 	%f124, %f113;
	setp.equ.f32 	%p56, %f124, 0f7F800000;
	or.pred  	%p57, %p55, %p56;
	or.pred  	%p58, %p54, %p57;
	selp.u16 	%rs55, 1, 0, %p58;
	max.f32 	%f126, %f106, %f108;
	max.f32 	%f127, %f110, %f112;
	max.f32 	%f128, %f126, %f127;
	max.f32 	%f352, %f101, %f128;
	min.f32 	%f129, %f107, %f109;
	min.f32 	%f130, %f111, %f113;
	min.f32 	%f131, %f129, %f130;
	min.f32 	%f353, %f105, %f131;
	add.s32 	%r124, %r124, 8;
	add.s32 	%r123, %r123, 2;
	add.s64 	%rd194, %rd194, 32;
	add.s32 	%r122, %r122, 8;
	setp.eq.s32 	%p59, %r123, 0;
	@%p59 bra 	$L__BB2_54;
	bra.uni 	$L__BB2_53;
$L__BB2_54:
	setp.ne.s32 	%p60, %r22, 0;
	mov.u32 	%r127, %r21;
	@%p60 bra 	$L__BB2_56;
	cvt.s64.s32 	%rd95, %r124;
	cvt.s64.s32 	%rd96, %r37;
	add.s64 	%rd97, %rd95, %rd96;
	shl.b64 	%rd98, %rd97, 2;
	add.s64 	%rd99, %rd2, %rd98;
	ld.global.nc.f32 	%f132, [%rd99+4];
	add.s64 	%rd100, %rd1, %rd98;
	ld.global.nc.f32 	%f133, [%rd100+4];
	ld.global.nc.f32 	%f134, [%rd99+8];
	ld.global.nc.f32 	%f135, [%rd100+8];
	ld.global.nc.f32 	%f136, [%rd99+12];
	ld.global.nc.f32 	%f137, [%rd100+12];
	ld.global.nc.f32 	%f138, [%rd99+16];
	ld.global.nc.f32 	%f139, [%rd100+16];
	abs.f32 	%f140, %f132;
	setp.equ.f32 	%p61, %f140, 0f7F800000;
	abs.f32 	%f141, %f133;
	setp.equ.f32 	%p62, %f141, 0f7F800000;
	or.pred  	%p63, %p61, %p62;
	selp.u16 	%rs26, 1, 0, %p63;
	or.b16  	%rs27, %rs55, %rs26;
	setp.ne.s16 	%p64, %rs27, 0;
	abs.f32 	%f143, %f134;
	setp.equ.f32 	%p65, %f143, 0f7F800000;
	abs.f32 	%f144, %f135;
	setp.equ.f32 	%p66, %f144, 0f7F800000;
	or.pred  	%p67, %p65, %p66;
	or.pred  	%p68, %p64, %p67;
	abs.f32 	%f146, %f136;
	setp.equ.f32 	%p69, %f146, 0f7F800000;
	abs.f32 	%f147, %f137;
	setp.equ.f32 	%p70, %f147, 0f7F800000;
	or.pred  	%p71, %p69, %p70;
	or.pred  	%p72, %p68, %p71;
	abs.f32 	%f149, %f138;
	setp.equ.f32 	%p73, %f149, 0f7F800000;
	abs.f32 	%f150, %f139;
	setp.equ.f32 	%p74, %f150, 0f7F800000;
	or.pred  	%p75, %p73, %p74;
	or.pred  	%p76, %p72, %p75;
	selp.u16 	%rs55, 1, 0, %p76;
	max.f32 	%f152, %f132, %f134;
	max.f32 	%f153, %f136, %f138;
	max.f32 	%f154, %f152, %f153;
	max.f32 	%f352, %f352, %f154;
	min.f32 	%f155, %f133, %f135;
	min.f32 	%f156, %f137, %f139;
	min.f32 	%f157, %f155, %f156;
	min.f32 	%f353, %f353, %f157;
$L__BB2_56:
	setp.ge.s32 	%p77, %r127, %r2;
	@%p77 bra 	$L__BB2_68;
	sub.s32 	%r42, %r2, %r127;
	and.b32  	%r43, %r42, 7;
	sub.s32 	%r95, %r127, %r2;
	setp.gt.u32 	%p78, %r95, -8;
	@%p78 bra 	$L__BB2_60;
	and.b32  	%r44, %r42, -8;
	add.s32 	%r45, %r37, 2;
	mov.b32 	%r126, 0;
$L__BB2_59:
	.pragma "nounroll";
	cvt.s64.s32 	%rd101, %r127;
	cvt.s64.s32 	%rd102, %r37;
	add.s64 	%rd103, %rd101, %rd102;
	shl.b64 	%rd104, %rd103, 2;
	add.s64 	%rd105, %rd2, %rd104;
	ld.global.nc.f32 	%f159, [%rd105+4];
	add.s64 	%rd106, %rd1, %rd104;
	ld.global.nc.f32 	%f160, [%rd106+4];
	abs.f32 	%f161, %f159;
	setp.equ.f32 	%p79, %f161, 0f7F800000;
	abs.f32 	%f162, %f160;
	setp.equ.f32 	%p80, %f162, 0f7F800000;
	or.pred  	%p81, %p79, %p80;
	selp.u16 	%rs29, 1, 0, %p81;
	or.b16  	%rs30, %rs55, %rs29;
	and.b16  	%rs31, %rs30, 255;
	setp.ne.s16 	%p82, %rs31, 0;
	max.f32 	%f164, %f352, %f159;
	min.f32 	%f165, %f353, %f160;
	add.s32 	%r97, %r127, %r45;
	mul.wide.s32 	%rd107, %r97, 4;
	add.s64 	%rd108, %rd2, %rd107;
	ld.global.nc.f32 	%f166, [%rd108];
	add.s64 	%rd109, %rd1, %rd107;
	ld.global.nc.f32 	%f167, [%rd109];
	abs.f32 	%f168, %f166;
	setp.equ.f32 	%p83, %f168, 0f7F800000;
	abs.f32 	%f169, %f167;
	setp.equ.f32 	%p84, %f169, 0f7F800000;
	or.pred  	%p85, %p83, %p84;
	or.pred  	%p86, %p82, %p85;
	max.f32 	%f171, %f164, %f166;
	min.f32 	%f172, %f165, %f167;
	ld.global.nc.f32 	%f173, [%rd108+4];
	ld.global.nc.f32 	%f174, [%rd109+4];
	abs.f32 	%f175, %f173;
	setp.equ.f32 	%p87, %f175, 0f7F800000;
	abs.f32 	%f176, %f174;
	setp.equ.f32 	%p88, %f176, 0f7F800000;
	or.pred  	%p89, %p87, %p88;
	or.pred  	%p90, %p86, %p89;
	max.f32 	%f178, %f171, %f173;
	min.f32 	%f179, %f172, %f174;
	ld.global.nc.f32 	%f180, [%rd108+8];
	ld.global.nc.f32 	%f181, [%rd109+8];
	abs.f32 	%f182, %f180;
	setp.equ.f32 	%p91, %f182, 0f7F800000;
	abs.f32 	%f183, %f181;
	setp.equ.f32 	%p92, %f183, 0f7F800000;
	or.pred  	%p93, %p91, %p92;
	or.pred  	%p94, %p90, %p93;
	max.f32 	%f185, %f178, %f180;
	min.f32 	%f186, %f179, %f181;
	ld.global.nc.f32 	%f187, [%rd108+12];
	ld.global.nc.f32 	%f188, [%rd109+12];
	abs.f32 	%f189, %f187;
	setp.equ.f32 	%p95, %f189, 0f7F800000;
	abs.f32 	%f190, %f188;
	setp.equ.f32 	%p96, %f190, 0f7F800000;
	or.pred  	%p97, %p95, %p96;
	or.pred  	%p98, %p94, %p97;
	max.f32 	%f192, %f185, %f187;
	min.f32 	%f193, %f186, %f188;
	ld.global.nc.f32 	%f194, [%rd108+16];
	ld.global.nc.f32 	%f195, [%rd109+16];
	abs.f32 	%f196, %f194;
	setp.equ.f32 	%p99, %f196, 0f7F800000;
	abs.f32 	%f197, %f195;
	setp.equ.f32 	%p100, %f197, 0f7F800000;
	or.pred  	%p101, %p99, %p100;
	or.pred  	%p102, %p98, %p101;
	max.f32 	%f199, %f192, %f194;
	min.f32 	%f200, %f193, %f195;
	ld.global.nc.f32 	%f201, [%rd108+20];
	ld.global.nc.f32 	%f202, [%rd109+20];
	abs.f32 	%f203, %f201;
	setp.equ.f32 	%p103, %f203, 0f7F800000;
	abs.f32 	%f204, %f202;
	setp.equ.f32 	%p104, %f204, 0f7F800000;
	or.pred  	%p105, %p103, %p104;
	or.pred  	%p106, %p102, %p105;
	max.f32 	%f206, %f199, %f201;
	min.f32 	%f207, %f200, %f202;
	ld.global.nc.f32 	%f208, [%rd108+24];
	ld.global.nc.f32 	%f209, [%rd109+24];
	abs.f32 	%f210, %f208;
	setp.equ.f32 	%p107, %f210, 0f7F800000;
	abs.f32 	%f211, %f209;
	setp.equ.f32 	%p108, %f211, 0f7F800000;
	or.pred  	%p109, %p107, %p108;
	or.pred  	%p110, %p106, %p109;
	selp.u16 	%rs55, 1, 0, %p110;
	max.f32 	%f352, %f206, %f208;
	min.f32 	%f353, %f207, %f209;
	add.s32 	%r127, %r127, 8;
	add.s32 	%r126, %r126, 8;
	setp.ne.s32 	%p111, %r126, %r44;
	@%p111 bra 	$L__BB2_59;
$L__BB2_60:
	setp.eq.s32 	%p112, %r43, 0;
	@%p112 bra 	$L__BB2_68;
	and.b32  	%r57, %r42, 3;
	setp.lt.u32 	%p113, %r43, 4;
	@%p113 bra 	$L__BB2_63;
	cvt.s64.s32 	%rd110, %r127;
	cvt.s64.s32 	%rd111, %r37;
	add.s64 	%rd112, %rd110, %rd111;
	shl.b64 	%rd113, %rd112, 2;
	add.s64 	%rd114, %rd2, %rd113;
	ld.global.nc.f32 	%f214, [%rd114+4];
	add.s64 	%rd115, %rd1, %rd113;
	ld.global.nc.f32 	%f215, [%rd115+4];
	abs.f32 	%f216, %f214;
	setp.equ.f32 	%p114, %f216, 0f7F800000;
	abs.f32 	%f217, %f215;
	setp.equ.f32 	%p115, %f217, 0f7F800000;
	or.pred  	%p116, %p114, %p115;
	selp.u16 	%rs33, 1, 0, %p116;
	or.b16  	%rs34, %rs55, %rs33;
	and.b16  	%rs35, %rs34, 255;
	setp.ne.s16 	%p117, %rs35, 0;
	max.f32 	%f219, %f352, %f214;
	min.f32 	%f220, %f353, %f215;
	cvt.s64.s32 	%rd116, %r38;
	add.s64 	%rd117, %rd110, %rd116;
	shl.b64 	%rd118, %rd117, 2;
	add.s64 	%rd119, %rd2, %rd118;
	ld.global.nc.f32 	%f221, [%rd119+4];
	add.s64 	%rd120, %rd1, %rd118;
	ld.global.nc.f32 	%f222, [%rd120+4];
	abs.f32 	%f223, %f221;
	setp.equ.f32 	%p118, %f223, 0f7F800000;
	abs.f32 	%f224, %f222;
	setp.equ.f32 	%p119, %f224, 0f7F800000;
	or.pred  	%p120, %p118, %p119;
	or.pred  	%p121, %p117, %p120;
	max.f32 	%f226, %f219, %f221;
	min.f32 	%f227, %f220, %f222;
	ld.global.nc.f32 	%f228, [%rd119+8];
	ld.global.nc.f32 	%f229, [%rd120+8];
	abs.f32 	%f230, %f228;
	setp.equ.f32 	%p122, %f230, 0f7F800000;
	abs.f32 	%f231, %f229;
	setp.equ.f32 	%p123, %f231, 0f7F800000;
	or.pred  	%p124, %p122, %p123;
	or.pred  	%p125, %p121, %p124;
	max.f32 	%f233, %f226, %f228;
	min.f32 	%f234, %f227, %f229;
	ld.global.nc.f32 	%f235, [%rd119+12];
	ld.global.nc.f32 	%f236, [%rd120+12];
	abs.f32 	%f237, %f235;
	setp.equ.f32 	%p126, %f237, 0f7F800000;
	abs.f32 	%f238, %f236;
	setp.equ.f32 	%p127, %f238, 0f7F800000;
	or.pred  	%p128, %p126, %p127;
	or.pred  	%p129, %p125, %p128;
	max.f32 	%f352, %f233, %f235;
	min.f32 	%f353, %f234, %f236;
	selp.u16 	%rs55, 1, 0, %p129;
	add.s32 	%r127, %r127, 4;
$L__BB2_63:
	setp.eq.s32 	%p130, %r57, 0;
	@%p130 bra 	$L__BB2_68;
	setp.eq.s32 	%p131, %r57, 1;
	@%p131 bra 	$L__BB2_66;
	cvt.s64.s32 	%rd121, %r127;
	cvt.s64.s32 	%rd122, %r37;
	add.s64 	%rd123, %rd121, %rd122;
	shl.b64 	%rd124, %rd123, 2;
	add.s64 	%rd125, %rd2, %rd124;
	ld.global.nc.f32 	%f241, [%rd125+4];
	add.s64 	%rd126, %rd1, %rd124;
	ld.global.nc.f32 	%f242, [%rd126+4];
	abs.f32 	%f243, %f241;
	setp.equ.f32 	%p132, %f243, 0f7F800000;
	abs.f32 	%f244, %f242;
	setp.equ.f32 	%p133, %f244, 0f7F800000;
	or.pred  	%p134, %p132, %p133;
	selp.u16 	%rs37, 1, 0, %p134;
	or.b16  	%rs38, %rs55, %rs37;
	and.b16  	%rs39, %rs38, 255;
	setp.ne.s16 	%p135, %rs39, 0;
	max.f32 	%f246, %f352, %f241;
	min.f32 	%f247, %f353, %f242;
	cvt.s64.s32 	%rd127, %r38;
	add.s64 	%rd128, %rd121, %rd127;
	shl.b64 	%rd129, %rd128, 2;
	add.s64 	%rd130, %rd2, %rd129;
	ld.global.nc.f32 	%f248, [%rd130+4];
	add.s64 	%rd131, %rd1, %rd129;
	ld.global.nc.f32 	%f249, [%rd131+4];
	abs.f32 	%f250, %f248;
	setp.equ.f32 	%p136, %f250, 0f7F800000;
	abs.f32 	%f251, %f249;
	setp.equ.f32 	%p137, %f251, 0f7F800000;
	or.pred  	%p138, %p136, %p137;
	or.pred  	%p139, %p135, %p138;
	max.f32 	%f352, %f246, %f248;
	min.f32 	%f353, %f247, %f249;
	selp.u16 	%rs55, 1, 0, %p139;
	add.s32 	%r127, %r127, 2;
$L__BB2_66:
	and.b32  	%r98, %r42, 1;
	setp.eq.b32 	%p140, %r98, 1;
	not.pred 	%p141, %p140;
	@%p141 bra 	$L__BB2_68;
	cvt.s64.s32 	%rd132, %r127;
	cvt.s64.s32 	%rd133, %r37;
	add.s64 	%rd134, %rd132, %rd133;
	shl.b64 	%rd135, %rd134, 2;
	add.s64 	%rd136, %rd2, %rd135;
	ld.global.nc.f32 	%f253, [%rd136+4];
	add.s64 	%rd137, %rd1, %rd135;
	ld.global.nc.f32 	%f254, [%rd137+4];
	abs.f32 	%f255, %f253;
	setp.equ.f32 	%p142, %f255, 0f7F800000;
	abs.f32 	%f256, %f254;
	setp.equ.f32 	%p143, %f256, 0f7F800000;
	or.pred  	%p144, %p142, %p143;
	selp.u16 	%rs40, 1, 0, %p144;
	or.b16  	%rs41, %rs55, %rs40;
	and.b16  	%rs42, %rs41, 255;
	setp.ne.s16 	%p145, %rs42, 0;
	selp.u16 	%rs55, 1, 0, %p145;
	max.f32 	%f352, %f352, %f253;
	min.f32 	%f353, %f353, %f254;
$L__BB2_68:
	mul.wide.s32 	%rd138, %r119, 4;
	add.s64 	%rd139, %rd4, %rd138;
	ld.global.nc.f32 	%f67, [%rd139];
	mul.wide.s32 	%rd140, %r119, %r70;
	add.s64 	%rd35, %rd140, %rd5;
	and.b16  	%rs43, %rs55, 255;
	setp.ne.s16 	%p146, %rs43, 0;
	abs.f32 	%f259, %f67;
	setp.equ.f32 	%p147, %f259, 0f7F800000;
	abs.f32 	%f261, %f352;
	setp.equ.f32 	%p148, %f261, 0f7F800000;
	or.pred  	%p149, %p147, %p148;
	or.pred  	%p150, %p149, %p146;
	abs.f32 	%f263, %f353;
	setp.equ.f32 	%p151, %f263, 0f7F800000;
	or.pred  	%p152, %p150, %p151;
	mov.f32 	%f354, 0f7FFFFFFF;
	@%p152 bra 	$L__BB2_71;
	sub.f32 	%f68, %f352, %f353;
	abs.f32 	%f266, %f68;
	setp.lt.f32 	%p153, %f266, 0f2B8CBCCC;
	mov.f32 	%f354, 0f42480000;
	@%p153 bra 	$L__BB2_71;
	sub.f32 	%f267, %f67, %f353;
	mov.f32 	%f268, 0f42C80000;
	div.rn.f32 	%f269, %f268, %f68;
	mul.f32 	%f354, %f269, %f267;
$L__BB2_71:
	shl.b64 	%rd141, %rd35, 2;
	add.s64 	%rd142, %rd3, %rd141;
	st.global.f32 	[%rd142], %f354;
	add.s32 	%r119, %r119, 1;
	setp.eq.s32 	%p154, %r119, %r69;
	@%p154 bra 	$L__BB2_72;
	bra.uni 	$L__BB2_29;
$L__BB2_72:
	ret;

}
	// .globl	pack_row_broadcast_rowmajor_f32
.visible .entry pack_row_broadcast_rowmajor_f32(
	.param .u64 .ptr .align 1 pack_row_broadcast_rowmajor_f32_param_0,
	.param .u32 pack_row_broadcast_rowmajor_f32_param_1,
	.param .u64 .ptr .align 1 pack_row_broadcast_rowmajor_f32_param_2,
	.param .u32 pack_row_broadcast_rowmajor_f32_param_3,
	.param .u64 .ptr .align 1 pack_row_broadcast_rowmajor_f32_param_4,
	.param .u32 pack_row_broadcast_rowmajor_f32_param_5
)
.maxntid 256
.minnctapersm 2
{
	.reg .pred 	%p<9>;
	.reg .b32 	%r<30>;
	.reg .b32 	%f<2>;
	.reg .b64 	%rd<44>;

	ld.param.u64 	%rd9, [pack_row_broadcast_rowmajor_f32_param_0];
	ld.param.u32 	%r12, [pack_row_broadcast_rowmajor_f32_param_1];
	ld.param.u64 	%rd10, [pack_row_broadcast_rowmajor_f32_param_2];
	ld.param.u32 	%r13, [pack_row_broadcast_rowmajor_f32_param_3];
	ld.param.u64 	%rd11, [pack_row_broadcast_rowmajor_f32_param_4];
	ld.param.u32 	%r14, [pack_row_broadcast_rowmajor_f32_param_5];
	cvta.to.global.u64 	%rd1, %rd11;
	cvta.to.global.u64 	%rd2, %rd10;
	mov.u32 	%r15, %ctaid.x;
	mov.u32 	%r1, %ntid.x;
	mov.u32 	%r16, %tid.x;
	mad.lo.s32 	%r27, %r15, %r1, %r16;
	setp.ge.s32 	%p1, %r27, %r12;
	@%p1 bra 	$L__BB3_11;
	setp.lt.s32 	%p2, %r13, 1;
	@%p2 bra 	$L__BB3_11;
	and.b32  	%r3, %r13, 3;
	and.b32  	%r4, %r13, 2147483644;
	neg.s32 	%r5, %r4;
	add.s64 	%rd3, %rd2, 8;
	mov.u32 	%r17, %nctaid.x;
	mul.lo.s32 	%r6, %r1, %r17;
	cvta.to.global.u64 	%rd4, %rd9;
$L__BB3_3:
	setp.lt.u32 	%p3, %r13, 4;
	cvt.s64.s32 	%rd5, %r27;
	mul.wide.s32 	%rd12, %r27, 4;
	add.s64 	%rd13, %rd4, %rd12;
	ld.global.nc.f32 	%f1, [%rd13];
	mov.b32 	%r29, 0;
	@%p3 bra 	$L__BB3_6;
	mov.u64 	%rd43, %rd3;
	mov.u32 	%r28, %r5;
$L__BB3_5:
	.pragma "nounroll";
	ld.global.nc.u32 	%r19, [%rd43+-8];
	mul.wide.s32 	%rd14, %r19, %r14;
	add.s64 	%rd15, %rd14, %rd5;
	shl.b64 	%rd16, %rd15, 2;
	add.s64 	%rd17, %rd1, %rd16;
	st.global.f32 	[%rd17], %f1;
	ld.global.nc.u32 	%r20, [%rd43+-4];
	mul.wide.s32 	%rd18, %r20, %r14;
	add.s64 	%rd19, %rd18, %rd5;
	shl.b64 	%rd20, %rd19, 2;
	add.s64 	%rd21, %rd1, %rd20;
	st.global.f32 	[%rd21], %f1;
	ld.global.nc.u32 	%r21, [%rd43];
	mul.wide.s32 	%rd22, %r21, %r14;
	add.s64 	%rd23, %rd22, %rd5;
	shl.b64 	%rd24, %rd23, 2;
	add.s64 	%rd25, %rd1, %rd24;
	st.global.f32 	[%rd25], %f1;
	ld.global.nc.u32 	%r22, [%rd43+4];
	mul.wide.s32 	%rd26, %r22, %r14;
	add.s64 	%rd27, %rd26, %rd5;
	shl.b64 	%rd28, %rd27, 2;
	add.s64 	%rd29, %rd1, %rd28;
	st.global.f32 	[%rd29], %f1;
	add.s32 	%r28, %r28, 4;
	add.s64 	%rd43, %rd43, 16;
	setp.ne.s32 	%p4, %r28, 0;
	mov.u32 	%r29, %r4;
	@%p4 bra 	$L__BB3_5;
$L__BB3_6:
	setp.eq.s32 	%p5, %r3, 0;
	@%p5 bra 	$L__BB3_10;
	setp.eq.s32 	%p6, %r3, 1;
	mul.wide.u32 	%rd30, %r29, 4;
	add.s64 	%rd8, %rd2, %rd30;
	ld.global.nc.u32 	%r23, [%rd8];
	mul.wide.s32 	%rd31, %r23, %r14;
	add.s64 	%rd32, %rd31, %rd5;
	shl.b64 	%rd33, %rd32, 2;
	add.s64 	%rd34, %rd1, %rd33;
	st.global.f32 	[%rd34], %f1;
	@%p6 bra 	$L__BB3_10;
	setp.eq.s32 	%p7, %r3, 2;
	ld.global.nc.u32 	%r24, [%rd8+4];
	mul.wide.s32 	%rd35, %r24, %r14;
	add.s64 	%rd36, %rd35, %rd5;
	shl.b64 	%rd37, %rd36, 2;
	add.s64 	%rd38, %rd1, %rd37;
	st.global.f32 	[%rd38], %f1;
	@%p7 bra 	$L__BB3_10;
	ld.global.nc.u32 	%r25, [%rd8+8];
	mul.wide.s32 	%rd39, %r25, %r14;
	add.s64 	%rd40, %rd39, %rd5;
	shl.b64 	%rd41, %rd40, 2;
	add.s64 	%rd42, %rd1, %rd41;
	st.global.f32 	[%rd42], %f1;
$L__BB3_10:
	cvt.u32.u64 	%r26, %rd5;
	add.s32 	%r27, %r26, %r6;
	setp.lt.s32 	%p8, %r27, %r12;
	@%p8 bra 	$L__BB3_3;
$L__BB3_11:
	ret;

}
	// .globl	transpose_tm_to_rm_f32
.visible .entry transpose_tm_to_rm_f32(
	.param .u64 .ptr .align 1 transpose_tm_to_rm_f32_param_0,
	.param .u32 transpose_tm_to_rm_f32_param_1,
	.param .u32 transpose_tm_to_rm_f32_param_2,
	.param .u64 .ptr .align 1 transpose_tm_to_rm_f32_param_3
)
{
	.reg .pred 	%p<25>;
	.reg .b32 	%r<35>;
	.reg .b32 	%f<9>;
	.reg .b64 	%rd<41>;
	// demoted variable
	.shared .align 4 .b8 _ZZ22transpose_tm_to_rm_f32E4tile[4224];
	ld.param.u64 	%rd7, [transpose_tm_to_rm_f32_param_0];
	ld.param.u32 	%r18, [transpose_tm_to_rm_f32_param_1];
	ld.param.u32 	%r17, [transpose_tm_to_rm_f32_param_2];
	ld.param.u64 	%rd8, [transpose_tm_to_rm_f32_param_3];
	cvta.to.global.u64 	%rd1, %rd7;
	cvta.to.global.u64 	%rd2, %rd8;
	mov.u32 	%r19, %ctaid.x;
	shl.b32 	%r1, %r19, 5;
	mov.u32 	%r2, %tid.x;
	add.s32 	%r20, %r1, %r2;
	mov.u32 	%r21, %ctaid.y;
	shl.b32 	%r3, %r21, 5;
	mov.u32 	%r4, %tid.y;
	add.s32 	%r22, %r3, %r4;
	setp.ge.s32 	%p1, %r20, %r17;
	cvt.s64.s32 	%rd3, %r17;
	cvt.s64.s32 	%rd4, %r20;
	shl.b32 	%r23, %r2, 2;
	mov.u32 	%r24, _ZZ22transpose_tm_to_rm_f32E4tile;
	add.s32 	%r6, %r24, %r23;
	setp.ge.s32 	%p2, %r22, %r18;
	mad.lo.s32 	%r7, %r4, 132, %r6;
	or.pred  	%p3, %p1, %p2;
	@%p3 bra 	$L__BB4_2;
	cvt.u64.u32 	%rd9, %r22;
	mad.lo.s64 	%rd10, %rd9, %rd3, %rd4;
	shl.b64 	%rd11, %rd10, 2;
	add.s64 	%rd12, %rd1, %rd11;
	ld.global.nc.f32 	%f1, [%rd12];
	st.shared.f32 	[%r7], %f1;
$L__BB4_2:
	cvt.u32.u64 	%r25, %rd4;
	setp.ge.s32 	%p4, %r25, %r17;
	add.s32 	%r8, %r22, 8;
	setp.ge.s32 	%p5, %r8, %r18;
	or.pred  	%p6, %p4, %p5;
	@%p6 bra 	$L__BB4_4;
	cvt.u64.u32 	%rd13, %r8;
	mad.lo.s64 	%rd14, %rd13, %rd3, %rd4;
	shl.b64 	%rd15, %rd14, 2;
	add.s64 	%rd16, %rd1, %rd15;
	ld.global.nc.f32 	%f2, [%rd16];
	st.shared.f32 	[%r7+1056], %f2;
$L__BB4_4:
	setp.ge.s32 	%p7, %r25, %r17;
	add.s32 	%r9, %r22, 16;
	setp.ge.s32 	%p8, %r9, %r18;
	or.pred  	%p9, %p7, %p8;
	@%p9 bra 	$L__BB4_6;
	cvt.u64.u32 	%rd17, %r9;
	mad.lo.s64 	%rd18, %rd17, %rd3, %rd4;
	shl.b64 	%rd19, %rd18, 2;
	add.s64 	%rd20, %rd1, %rd19;
	ld.global.nc.f32 	%f3, [%rd20];
	st.shared.f32 	[%r7+2112], %f3;
$L__BB4_6:
	setp.ge.s32 	%p10, %r25, %r17;
	add.s32 	%r10, %r22, 24;
	setp.ge.s32 	%p11, %r10, %r18;
	or.pred  	%p12, %p10, %p11;
	@%p12 bra 	$L__BB4_8;
	cvt.u64.u32 	%rd21, %r10;
	mad.lo.s64 	%rd22, %rd21, %rd3, %rd4;
	shl.b64 	%rd23, %rd22, 2;
	add.s64 	%rd24, %rd1, %rd23;
	ld.global.nc.f32 	%f4, [%rd24];
	st.shared.f32 	[%r7+3168], %f4;
$L__BB4_8:
	bar.sync 	0;
	add.s32 	%r28, %r3, %r2;
	add.s32 	%r11, %r1, %r4;
	setp.ge.s32 	%p13, %r28, %r18;
	shl.b32 	%r29, %r2, 7;
	add.s32 	%r30, %r6, %r29;
	cvt.u64.u32 	%rd5, %r18;
	cvt.u64.u32 	%rd6, %r28;
	setp.ge.s32 	%p14, %r11, %r17;
	shl.b32 	%r31, %r4, 2;
	add.s32 	%r12, %r30, %r31;
	or.pred  	%p15, %p13, %p14;
	@%p15 bra 	$L__BB4_10;
	ld.shared.f32 	%f5, [%r12];
	cvt.s64.s32 	%rd25, %r11;
	mad.lo.s64 	%rd26, %rd25, %rd5, %rd6;
	shl.b64 	%rd27, %rd26, 2;
	add.s64 	%rd28, %rd2, %rd27;
	st.global.f32 	[%rd28], %f5;
$L__BB4_10:
	cvt.u32.u64 	%r32, %rd6;
	setp.ge.s32 	%p16, %r32, %r18;
	add.s32 	%r13, %r11, 8;
	setp.ge.s32 	%p17, %r13, %r17;
	or.pred  	%p18, %p16, %p17;
	@%p18 bra 	$L__BB4_12;
	ld.shared.f32 	%f6, [%r12+32];
	cvt.s64.s32 	%rd29, %r13;
	mad.lo.s64 	%rd30, %rd29, %rd5, %rd6;
	shl.b64 	%rd31, %rd30, 2;
	add.s64 	%rd32, %rd2, %rd31;
	st.global.f32 	[%rd32], %f6;
$L__BB4_12:
	setp.ge.s32 	%p19, %r32, %r18;
	add.s32 	%r14, %r11, 16;
	setp.ge.s32 	%p20, %r14, %r17;
	or.pred  	%p21, %p19, %p20;
	@%p21 bra 	$L__BB4_14;
	ld.shared.f32 	%f7, [%r12+64];
	cvt.s64.s32 	%rd33, %r14;
	mad.lo.s64 	%rd34, %rd33, %rd5, %rd6;
	shl.b64 	%rd35, %rd34, 2;
	add.s64 	%rd36, %rd2, %rd35;
	st.global.f32 	[%rd36], %f7;
$L__BB4_14:
	setp.ge.s32 	%p22, %r32, %r18;
	add.s32 	%r15, %r11, 24;
	setp.ge.s32 	%p23, %r15, %r17;
	or.pred  	%p24, %p22, %p23;
	@%p24 bra 	$L__BB4_16;
	ld.shared.f32 	%f8, [%r12+96];
	cvt.s64.s32 	%rd37, %r15;
	mad.lo.s64 	%rd38, %rd37, %rd5, %rd6;
	shl.b64 	%rd39, %rd38, 2;
	add.s64 	%rd40, %rd2, %rd39;
	st.global.f32 	[%rd40], %f8;
$L__BB4_16:
	ret;

}


// ===== COMPILED SASS (sm_100) =====

	.target	sm_100

	.elftype	@"ET_EXEC"


//--------------------- .note.nv.tkinfo           --------------------------
	.section	.note.nv.tkinfo,"",@"SHT_NOTE"
	.sectionflags	@"SHF_NOTE_NV_TKINFO"
	.tkinfo
        /*0018*/ 	.word	0x00000002
        /*0030*/ 	.string	""
        /*0030*/ 	.string	"ptxas"
        /*0030*/ 	.string	"Cuda compilation tools, release 13.0, V13.0.88"
        /*0030*/ 	.string	"Build cuda_13.0.r13.0/compiler.36424714_0"
        /*0030*/ 	.string	"-arch sm_100 -m 64 "



//--------------------- .note.nv.cuinfo           --------------------------
	.section	.note.nv.cuinfo,"",@"SHT_NOTE"
	.sectionflags	@"SHF_NOTE_NV_CUINFO"
        /*0018*/ 	.short	0x0002
        /*001a*/ 	.short	0x0064
        /*001c*/ 	.short	0x0082
	.zero		2


//--------------------- .nv.info                  --------------------------
	.section	.nv.info,"",@"SHT_CUDA_INFO"
	.align	4


	//----- nvinfo : EIATTR_REGCOUNT
	.align		4
        /*0000*/ 	.byte	0x04, 0x2f
        /*0002*/ 	.short	(.L_1 - .L_0)
	.align		4
.L_0:
        /*0004*/ 	.word	index@(stoch_k_raw_from_hhll_f32)
        /*0008*/ 	.word	0x00000018


	//----- nvinfo : EIATTR_FRAME_SIZE
	.align		4
.L_1:
        /*000c*/ 	.byte	0x04, 0x11
        /*000e*/ 	.short	(.L_3 - .L_2)
	.align		4
.L_2:
        /*0010*/ 	.word	index@($__internal_2_$__cuda_sm3x_div_rn_noftz_f32_slowpath)
        /*0014*/ 	.word	0x00000000


	//----- nvinfo : EIATTR_FRAME_SIZE
	.align		4
.L_3:
        /*0018*/ 	.byte	0x04, 0x11
        /*001a*/ 	.short	(.L_5 - .L_4)
	.align		4
.L_4:
        /*001c*/ 	.word	index@(stoch_k_raw_from_hhll_f32)
        /*0020*/ 	.word	0x00000000


	//----- nvinfo : EIATTR_REGCOUNT
	.align		4
.L_5:
        /*0024*/ 	.byte	0x04, 0x2f
        /*0026*/ 	.short	(.L_7 - .L_6)
	.align		4
.L_6:
        /*0028*/ 	.word	index@(stoch_many_series_one_param_f32)
        /*002c*/ 	.word	0x00000038


	//----- nvinfo : EIATTR_FRAME_SIZE
	.align		4
.L_7:
        /*0030*/ 	.byte	0x04, 0x11
        /*0032*/ 	.short	(.L_9 - .L_8)
	.align		4
.L_8:
        /*0034*/ 	.word	index@($__internal_1_$__cuda_sm3x_div_rn_noftz_f32_slowpath)
        /*0038*/ 	.word	0x00000000


	//----- nvinfo : EIATTR_FRAME_SIZE
	.align		4
.L_9:
        /*003c*/ 	.byte	0x04, 0x11
        /*003e*/ 	.short	(.L_11 - .L_10)
	.align		4
.L_10:
        /*0040*/ 	.word	index@(stoch_many_series_one_param_f32)
        /*0044*/ 	.word	0x00000000


	//----- nvinfo : EIATTR_REGCOUNT
	.align		4
.L_11:
        /*0048*/ 	.byte	0x04, 0x2f
        /*004a*/ 	.short	(.L_13 - .L_12)
	.align		4
.L_12:
        /*004c*/ 	.word	index@(stoch_one_series_many_params_f32)
        /*0050*/ 	.word	0x0000002e


	//----- nvinfo : EIATTR_FRAME_SIZE
	.align		4
.L_13:
        /*0054*/ 	.byte	0x04, 0x11
        /*0056*/ 	.short	(.L_15 - .L_14)
	.align		4
.L_14:
        /*0058*/ 	.word	index@($__internal_0_$__cuda_sm3x_div_rn_noftz_f32_slowpath)
        /*005c*/ 	.word	0x00000000


	//----- nvinfo : EIATTR_FRAME_SIZE
	.align		4
.L_15:
        /*0060*/ 	.byte	0x04, 0x11
        /*0062*/ 	.short	(.L_17 - .L_16)
	.align		4
.L_16:
        /*0064*/ 	.word	index@(stoch_one_series_many_params_f32)
        /*0068*/ 	.word	0x00000000


	//----- nvinfo : EIATTR_REGCOUNT
	.align		4
.L_17:
        /*006c*/ 	.byte	0x04, 0x2f
        /*006e*/ 	.short	(.L_19 - .L_18)
	.align		4
.L_18:
        /*0070*/ 	.word	index@(pack_row_broadcast_rowmajor_f32)
        /*0074*/ 	.word	0x0000001b


	//----- nvinfo : EIATTR_FRAME_SIZE
	.align		4
.L_19:
        /*0078*/ 	.byte	0x04, 0x11
        /*007a*/ 	.short	(.L_21 - .L_20)
	.align		4
.L_20:
        /*007c*/ 	.word	index@(pack_row_broadcast_rowmajor_f32)
        /*0080*/ 	.word	0x00000000


	//----- nvinfo : EIATTR_REGCOUNT
	.align		4
.L_21:
        /*0084*/ 	.byte	0x04, 0x2f
        /*0086*/ 	.short	(.L_23 - .L_22)
	.align		4
.L_22:
        /*0088*/ 	.word	index@(transpose_tm_to_rm_f32)
        /*008c*/ 	.word	0x0000001c


	//----- nvinfo : EIATTR_FRAME_SIZE
	.align		4
.L_23:
        /*0090*/ 	.byte	0x04, 0x11
        /*0092*/ 	.short	(.L_25 - .L_24)
	.align		4
.L_24:
        /*0094*/ 	.word	index@(transpose_tm_to_rm_f32)
        /*0098*/ 	.word	0x00000000


	//----- nvinfo : EIATTR_MIN_STACK_SIZE
	.align		4
.L_25:
        /*009c*/ 	.byte	0x04, 0x12
        /*009e*/ 	.short	(.L_27 - .L_26)
	.align		4
.L_26:
        /*00a0*/ 	.word	index@(transpose_tm_to_rm_f32)
        /*00a4*/ 	.word	0x00000000


	//----- nvinfo : EIATTR_MIN_STACK_SIZE
	.align		4
.L_27:
        /*00a8*/ 	.byte	0x04, 0x12
        /*00aa*/ 	.short	(.L_29 - .L_28)
	.align		4
.L_28:
        /*00ac*/ 	.word	index@(pack_row_broadcast_rowmajor_f32)
        /*00b0*/ 	.word	0x00000000


	//----- nvinfo : EIATTR_MIN_STACK_SIZE
	.align		4
.L_29:
        /*00b4*/ 	.byte	0x04, 0x12
        /*00b6*/ 	.short	(.L_31 - .L_30)
	.align		4
.L_30:
        /*00b8*/ 	.word	index@(stoch_one_series_many_params_f32)
        /*00bc*/ 	.word	0x00000000


	//----- nvinfo : EIATTR_MIN_STACK_SIZE
	.align		4
.L_31:
        /*00c0*/ 	.byte	0x04, 0x12
        /*00c2*/ 	.short	(.L_33 - .L_32)
	.align		4
.L_32:
        /*00c4*/ 	.word	index@(stoch_many_series_one_param_f32)
        /*00c8*/ 	.word	0x00000000


	//----- nvinfo : EIATTR_MIN_STACK_SIZE
	.align		4
.L_33:
        /*00cc*/ 	.byte	0x04, 0x12
        /*00ce*/ 	.short	(.L_35 - .L_34)
	.align		4
.L_34:
        /*00d0*/ 	.word	index@(stoch_k_raw_from_hhll_f32)
        /*00d4*/ 	.word	0x00000000
.L_35:


//--------------------- .nv.compat                --------------------------
	.section	.nv.compat,"",@"SHT_CUDA_COMPAT_INFO"
	.align	4
        /*0000*/ 	.byte	0x02, 0x09, 0x00, 0x00, 0x02, 0x02, 0x01, 0x00, 0x02, 0x05, 0x05, 0x00, 0x03, 0x07, 0x01, 0x01
        /*0010*/ 	.byte	0x02, 0x03, 0x00, 0x00, 0x02, 0x06, 0x01, 0x00, 0x04, 0x0b, 0x08, 0x00, 0x01, 0x00, 0x00, 0x00
        /*0020*/ 	.byte	0x00, 0x00, 0x00, 0x00


//--------------------- .nv.info.transpose_tm_to_rm_f32 --------------------------
	.section	.nv.info.transpose_tm_to_rm_f32,"",@"SHT_CUDA_INFO"
	.sectionflags	@""
	.align	4


	//----- nvinfo : EIATTR_CUDA_API_VERSION
	.align		4
        /*0000*/ 	.byte	0x04, 0x37
        /*0002*/ 	.short	(.L_37 - .L_36)
.L_36:
        /*0004*/ 	.word	0x00000082


	//----- nvinfo : EIATTR_KPARAM_INFO
	.align		4
.L_37:
        /*0008*/ 	.byte	0x04, 0x17
        /*000a*/ 	.short	(.L_39 - .L_38)
.L_38:
        /*000c*/ 	.word	0x00000000
        /*0010*/ 	.short	0x0003
        /*0012*/ 	.short	0x0010
        /*0014*/ 	.byte	0x00, 0xf5, 0x21, 0x00


	//----- nvinfo : EIATTR_KPARAM_INFO
	.align		4
.L_39:
        /*0018*/ 	.byte	0x04, 0x17
        /*001a*/ 	.short	(.L_41 - .L_40)
.L_40:
        /*001c*/ 	.word	0x00000000
        /*0020*/ 	.short	0x0002
        /*0022*/ 	.short	0x000c
        /*0024*/ 	.byte	0x00, 0xf0, 0x11, 0x00


	//----- nvinfo : EIATTR_KPARAM_INFO
	.align		4
.L_41:
        /*0028*/ 	.byte	0x04, 0x17
        /*002a*/ 	.short	(.L_43 - .L_42)
.L_42:
        /*002c*/ 	.word	0x00000000
        /*0030*/ 	.short	0x0001
        /*0032*/ 	.short	0x0008
        /*0034*/ 	.byte	0x00, 0xf0, 0x11, 0x00


	//----- nvinfo : EIATTR_KPARAM_INFO
	.align		4
.L_43:
        /*0038*/ 	.byte	0x04, 0x17
        /*003a*/ 	.short	(.L_45 - .L_44)
.L_44:
        /*003c*/ 	.word	0x00000000
        /*0040*/ 	.short	0x0000
        /*0042*/ 	.short	0x0000
        /*0044*/ 	.byte	0x00, 0xf5, 0x21, 0x00


	//----- nvinfo : EIATTR_SPARSE_MMA_MASK
	.align		4
.L_45:
        /*0048*/ 	.byte	0x03, 0x50
        /*004a*/ 	.short	0x0000


	//----- nvinfo : EIATTR_MAXREG_COUNT
	.align		4
        /*004c*/ 	.byte	0x03, 0x1b
        /*004e*/ 	.short	0x00ff


	//----- nvinfo : EIATTR_NUM_BARRIERS
	.align		4
        /*0050*/ 	.byte	0x02, 0x4c
        /*0052*/ 	.byte	0x01
	.zero		1


	//----- nvinfo : EIATTR_MERCURY_ISA_VERSION
	.align		4
        /*0054*/ 	.byte	0x03, 0x5f
        /*0056*/ 	.short	0x0101


	//----- nvinfo : EIATTR_VRC_CTA_INIT_COUNT
	.align		4
        /*0058*/ 	.byte	0x02, 0x4a
	.zero		1
	.zero		1


	//----- nvinfo : EIATTR_EXIT_INSTR_OFFSETS
	.align		4
        /*005c*/ 	.byte	0x04, 0x1c
        /*005e*/ 	.short	(.L_47 - .L_46)


	//   ....[0]....
.L_46:
        /*0060*/ 	.word	0x00000740


	//   ....[1]....
        /*0064*/ 	.word	0x00000800


	//----- nvinfo : EIATTR_CRS_STACK_SIZE
	.align		4
.L_47:
        /*0068*/ 	.byte	0x04, 0x1e
        /*006a*/ 	.short	(.L_49 - .L_48)
.L_48:
        /*006c*/ 	.word	0x00000000


	//----- nvinfo : EIATTR_CBANK_PARAM_SIZE
	.align		4
.L_49:
        /*0070*/ 	.byte	0x03, 0x19
        /*0072*/ 	.short	0x0018


	//----- nvinfo : EIATTR_PARAM_CBANK
	.align		4
        /*0074*/ 	.byte	0x04, 0x0a
        /*0076*/ 	.short	(.L_51 - .L_50)
	.align		4
.L_50:
        /*0078*/ 	.word	index@(.nv.constant0.transpose_tm_to_rm_f32)
        /*007c*/ 	.short	0x0380
        /*007e*/ 	.short	0x0018


	//----- nvinfo : EIATTR_SW_WAR
	.align		4
.L_51:
        /*0080*/ 	.byte	0x04, 0x36
        /*0082*/ 	.short	(.L_53 - .L_52)
.L_52:
        /*0084*/ 	.word	0x00000008
.L_53:


//--------------------- .nv.info.pack_row_broadcast_rowmajor_f32 --------------------------
	.section	.nv.info.pack_row_broadcast_rowmajor_f32,"",@"SHT_CUDA_INFO"
	.sectionflags	@""
	.align	4


	//----- nvinfo : EIATTR_CUDA_API_VERSION
	.align		4
        /*0000*/ 	.byte	0x04, 0x37
        /*0002*/ 	.short	(.L_55 - .L_54)
.L_54:
        /*0004*/ 	.word	0x00000082


	//----- nvinfo : EIATTR_KPARAM_INFO
	.align		4
.L_55:
        /*0008*/ 	.byte	0x04, 0x17
        /*000a*/ 	.short	(.L_57 - .L_56)
.L_56:
        /*000c*/ 	.word	0x00000000
        /*0010*/ 	.short	0x0005
        /*0012*/ 	.short	0x0028
        /*0014*/ 	.byte	0x00, 0xf0, 0x11, 0x00


	//----- nvinfo : EIATTR_KPARAM_INFO
	.align		4
.L_57:
        /*0018*/ 	.byte	0x04, 0x17
        /*001a*/ 	.short	(.L_59 - .L_58)
.L_58:
        /*001c*/ 	.word	0x00000000
        /*0020*/ 	.short	0x0004
        /*0022*/ 	.short	0x0020
        /*0024*/ 	.byte	0x00, 0xf5, 0x21, 0x00


	//----- nvinfo : EIATTR_KPARAM_INFO
	.align		4
.L_59:
        /*0028*/ 	.byte	0x04, 0x17
        /*002a*/ 	.short	(.L_61 - .L_60)
.L_60:
        /*002c*/ 	.word	0x00000000
        /*0030*/ 	.short	0x0003
        /*0032*/ 	.short	0x0018
        /*0034*/ 	.byte	0x00, 0xf0, 0x11, 0x00


	//----- nvinfo : EIATTR_KPARAM_INFO
	.align		4
.L_61:
        /*0038*/ 	.byte	0x04, 0x17
        /*003a*/ 	.short	(.L_63 - .L_62)
.L_62:
        /*003c*/ 	.word	0x00000000
        /*0040*/ 	.short	0x0002
        /*0042*/ 	.short	0x0010
        /*0044*/ 	.byte	0x00, 0xf5, 0x21, 0x00


	//----- nvinfo : EIATTR_KPARAM_INFO
	.align		4
.L_63:
        /*0048*/ 	.byte	0x04, 0x17
        /*004a*/ 	.short	(.L_65 - .L_64)
.L_64:
        /*004c*/ 	.word	0x00000000
        /*0050*/ 	.short	0x0001
        /*0052*/ 	.short	0x0008
        /*0054*/ 	.byte	0x00, 0xf0, 0x11, 0x00


	//----- nvinfo : EIATTR_KPARAM_INFO
	.align		4
.L_65:
        /*0058*/ 	.byte	0x04, 0x17
        /*005a*/ 	.short	(.L_67 - .L_66)
.L_66:
        /*005c*/ 	.word	0x00000000
        /*0060*/ 	.short	0x0000
        /*0062*/ 	.short	0x0000
        /*0064*/ 	.byte	0x00, 0xf5, 0x21, 0x00


	//----- nvinfo : EIATTR_SPARSE_MMA_MASK
	.align		4
.L_67:
        /*0068*/ 	.byte	0x03, 0x50
        /*006a*/ 	.short	0x0000


	//----- nvinfo : EIATTR_MAXREG_COUNT
	.align		4
        /*006c*/ 	.byte	0x03, 0x1b
        /*006e*/ 	.short	0x0080


	//----- nvinfo : EIATTR_MERCURY_ISA_VERSION
	.align		4
        /*0070*/ 	.byte	0x03, 0x5f
        /*0072*/ 	.short	0x0101


	//----- nvinfo : EIATTR_VRC_CTA_INIT_COUNT
	.align		4
        /*0074*/ 	.byte	0x02, 0x4a
	.zero		1
	.zero		1


	//----- nvinfo : EIATTR_EXIT_INSTR_OFFSETS
	.align		4
        /*0078*/ 	.byte	0x04, 0x1c
        /*007a*/ 	.short	(.L_69 - .L_68)


	//   ....[0]....
.L_68:
        /*007c*/ 	.word	0x00000070


	//   ....[1]....
        /*0080*/ 	.word	0x000000a0


	//   ....[2]....
        /*0084*/ 	.word	0x00000570


	//----- nvinfo : EIATTR_MAX_THREADS
	.align		4
.L_69:
        /*0088*/ 	.byte	0x04, 0x05
        /*008a*/ 	.short	(.L_71 - .L_70)
.L_70:
        /*008c*/ 	.word	0x00000100
        /*0090*/ 	.word	0x00000001
        /*0094*/ 	.word	0x00000001


	//----- nvinfo : EIATTR_CRS_STACK_SIZE
	.align		4
.L_71:
        /*0098*/ 	.byte	0x04, 0x1e
        /*009a*/ 	.short	(.L_73 - .L_72)
.L_72:
        /*009c*/ 	.word	0x00000000


	//----- nvinfo : EIATTR_CBANK_PARAM_SIZE
	.align		4
.L_73:
        /*00a0*/ 	.byte	0x03, 0x19
        /*00a2*/ 	.short	0x002c


	//----- nvinfo : EIATTR_PARAM_CBANK
	.align		4
        /*00a4*/ 	.byte	0x04, 0x0a
        /*00a6*/ 	.short	(.L_75 - .L_74)
	.align		4
.L_74:
        /*00a8*/ 	.word	index@(.nv.constant0.pack_row_broadcast_rowmajor_f32)
        /*00ac*/ 	.short	0x0380
        /*00ae*/ 	.short	0x002c


	//----- nvinfo : EIATTR_SW_WAR
	.align		4
.L_75:
        /*00b0*/ 	.byte	0x04, 0x36
        /*00b2*/ 	.short	(.L_77 - .L_76)
.L_76:
        /*00b4*/ 	.word	0x00000008
.L_77:


//--------------------- .nv.info.stoch_one_series_many_params_f32 --------------------------
	.section	.nv.info.stoch_one_series_many_params_f32,"",@"SHT_CUDA_INFO"
	.sectionflags	@""
	.align	4


	//----- nvinfo : EIATTR_CUDA_API_VERSION
	.align		4
        /*0000*/ 	.byte	0x04, 0x37
        /*0002*/ 	.short	(.L_79 - .L_78)
.L_78:
        /*0004*/ 	.word	0x00000082


	//----- nvinfo : EIATTR_KPARAM_INFO
	.align		4
.L_79:
        /*0008*/ 	.byte	0x04, 0x17
        /*000a*/ 	.short	(.L_81 - .L_80)
.L_80:
        /*000c*/ 	.word	0x00000000
        /*0010*/ 	.short	0x0007
        /*0012*/ 	.short	0x0030
        /*0014*/ 	.byte	0x00, 0xf5, 0x21, 0x00


	//----- nvinfo : EIATTR_KPARAM_INFO
	.align		4
.L_81:
        /*0018*/ 	.byte	0x04, 0x17
        /*001a*/ 	.short	(.L_83 - .L_82)
.L_82:
        /*001c*/ 	.word	0x00000000
        /*0020*/ 	.short	0x0006
        /*0022*/ 	.short	0x002c
        /*0024*/ 	.byte	0x00, 0xf0, 0x11, 0x00


	//----- nvinfo : EIATTR_KPARAM_INFO
	.align		4
.L_83:
        /*0028*/ 	.byte	0x04, 0x17
        /*002a*/ 	.short	(.L_85 - .L_84)
.L_84:
        /*002c*/ 	.word	0x00000000
        /*0030*/ 	.short	0x0005
        /*0032*/ 	.short	0x0028
        /*0034*/ 	.byte	0x00, 0xf0, 0x11, 0x00


	//----- nvinfo : EIATTR_KPARAM_INFO
	.align		4
.L_85:
        /*0038*/ 	.byte	0x04, 0x17
        /*003a*/ 	.short	(.L_87 - .L_86)
.L_86:
        /*003c*/ 	.word	0x00000000
        /*0040*/ 	.short	0x0004
        /*0042*/ 	.short	0x0020
        /*0044*/ 	.byte	0x00, 0xf5, 0x21, 0x00


	//----- nvinfo : EIATTR_KPARAM_INFO
	.align		4
.L_87:
        /*0048*/ 	.byte	0x04, 0x17
        /*004a*/ 	.short	(.L_89 - .L_88)
.L_88:
        /*004c*/ 	.word	0x00000000
        /*0050*/ 	.short	0x0003
        /*0052*/ 	.short	0x0018
        /*0054*/ 	.byte	0x00, 0xf5, 0x21, 0x00


	//----- nvinfo : EIATTR_KPARAM_INFO
	.align		4
.L_89:
        /*0058*/ 	.byte	0x04, 0x17
        /*005a*/ 	.short	(.L_91 - .L_90)
.L_90:
        /*005c*/ 	.word	0x00000000
        /*0060*/ 	.short	0x0002
        /*0062*/ 	.short	0x0010
        /*0064*/ 	.byte	0x00, 0xf5, 0x21, 0x00


	//----- nvinfo : EIATTR_KPARAM_INFO
	.align		4
.L_91:
        /*0068*/ 	.byte	0x04, 0x17
        /*006a*/ 	.short	(.L_93 - .L_92)
.L_92:
        /*006c*/ 	.word	0x00000000
        /*0070*/ 	.short	0x0001
        /*0072*/ 	.short	0x0008
        /*0074*/ 	.byte	0x00, 0xf5, 0x21, 0x00


	//----- nvinfo : EIATTR_KPARAM_INFO
	.align		4
.L_93:
        /*0078*/ 	.byte	0x04, 0x17
        /*007a*/ 	.short	(.L_95 - .L_94)
.L_94:
        /*007c*/ 	.word	0x00000000
        /*0080*/ 	.short	0x0000
        /*0082*/ 	.short	0x0000
        /*0084*/ 	.byte	0x00, 0xf5, 0x21, 0x00


	//----- nvinfo : EIATTR_SPARSE_MMA_MASK
	.align		4
.L_95:
        /*0088*/ 	.byte	0x03, 0x50
        /*008a*/ 	.short	0x0000


	//----- nvinfo : EIATTR_MAXREG_COUNT
	.align		4
        /*008c*/ 	.byte	0x03, 0x1b
        /*008e*/ 	.short	0x0080


	//----- nvinfo : EIATTR_MERCURY_ISA_VERSION
	.align		4
        /*0090*/ 	.byte	0x03, 0x5f
        /*0092*/ 	.short	0x0101


	//----- nvinfo : EIATTR_VRC_CTA_INIT_COUNT
	.align		4
        /*0094*/ 	.byte	0x02, 0x4a
	.zero		1
	.zero		1


	//----- nvinfo : EIATTR_EXIT_INSTR_OFFSETS
	.align		4
        /*0098*/ 	.byte	0x04, 0x1c
        /*009a*/ 	.short	(.L_97 - .L_96)


	//   ....[0]....
.L_96:
        /*009c*/ 	.word	0x00000070


	//   ....[1]....
        /*00a0*/ 	.word	0x000001a0


	//   ....[2]....
        /*00a4*/ 	.word	0x00000450


	//   ....[3]....
        /*00a8*/ 	.word	0x000005d0


	//   ....[4]....
        /*00ac*/ 	.word	0x000006f0


	//   ....[5]....
        /*00b0*/ 	.word	0x00000790


	//   ....[6]....
        /*00b4*/ 	.word	0x00000f50


	//   ....[7]....
        /*00b8*/ 	.word	0x00002710


	//   ....[8]....
        /*00bc*/ 	.word	0x00002c20


	//   ....[9]....
        /*00c0*/ 	.word	0x00003680


	//----- nvinfo : EIATTR_MAX_THREADS
	.align		4
.L_97:
        /*00c4*/ 	.byte	0x04, 0x05
        /*00c6*/ 	.short	(.L_99 - .L_98)
.L_98:
        /*00c8*/ 	.word	0x00000100
        /*00cc*/ 	.word	0x00000001
        /*00d0*/ 	.word	0x00000001


	//----- nvinfo : EIATTR_CRS_STACK_SIZE
	.align		4
.L_99:
        /*00d4*/ 	.byte	0x04, 0x1e
        /*00d6*/ 	.short	(.L_101 - .L_100)
.L_100:
        /*00d8*/ 	.word	0x00000000


	//----- nvinfo : EIATTR_CBANK_PARAM_SIZE
	.align		4
.L_101:
        /*00dc*/ 	.byte	0x03, 0x19
        /*00de*/ 	.short	0x0038


	//----- nvinfo : EIATTR_PARAM_CBANK
	.align		4
        /*00e0*/ 	.byte	0x04, 0x0a
        /*00e2*/ 	.short	(.L_103 - .L_102)
	.align		4
.L_102:
        /*00e4*/ 	.word	index@(.nv.constant0.stoch_one_series_many_params_f32)
        /*00e8*/ 	.short	0x0380
        /*00ea*/ 	.short	0x0038


	//----- nvinfo : EIATTR_SW_WAR
	.align		4
.L_103:
        /*00ec*/ 	.byte	0x04, 0x36
        /*00ee*/ 	.short	(.L_105 - .L_104)
.L_104:
        /*00f0*/ 	.word	0x00000008
.L_105:


//--------------------- .nv.info.stoch_many_series_one_param_f32 --------------------------
	.section	.nv.info.stoch_many_series_one_param_f32,"",@"SHT_CUDA_INFO"
	.sectionflags	@""
	.align	4


	//----- nvinfo : EIATTR_CUDA_API_VERSION
	.align		4
        /*0000*/ 	.byte	0x04, 0x37
        /*0002*/ 	.short	(.L_107 - .L_106)
.L_106:
        /*0004*/ 	.word	0x00000082


	//----- nvinfo : EIATTR_KPARAM_INFO
	.align		4
.L_107:
        /*0008*/ 	.byte	0x04, 0x17
        /*000a*/ 	.short	(.L_109 - .L_108)
.L_108:
        /*000c*/ 	.word	0x00000000
        /*0010*/ 	.short	0x0007
        /*0012*/ 	.short	0x0030
        /*0014*/ 	.byte	0x00, 0xf5, 0x21, 0x00


	//----- nvinfo : EIATTR_KPARAM_INFO
	.align		4
.L_109:
        /*0018*/ 	.byte	0x04, 0x17
        /*001a*/ 	.short	(.L_111 - .L_110)
.L_110:
        /*001c*/ 	.word	0x00000000
        /*0020*/ 	.short	0x0006
        /*0022*/ 	.short	0x0028
        /*0024*/ 	.byte	0x00, 0xf0, 0x11, 0x00


	//----- nvinfo : EIATTR_KPARAM_INFO
	.align		4
.L_111:
        /*0028*/ 	.byte	0x04, 0x17
        /*002a*/ 	.short	(.L_113 - .L_112)
.L_112:
        /*002c*/ 	.word	0x00000000
        /*0030*/ 	.short	0x0005
        /*0032*/ 	.short	0x0024
        /*0034*/ 	.byte	0x00, 0xf0, 0x11, 0x00


	//----- nvinfo : EIATTR_KPARAM_INFO
	.align		4
.L_113:
        /*0038*/ 	.byte	0x04, 0x17
        /*003a*/ 	.short	(.L_115 - .L_114)
.L_114:
        /*003c*/ 	.word	0x00000000
        /*0040*/ 	.short	0x0004
        /*0042*/ 	.short	0x0020
        /*0044*/ 	.byte	0x00, 0xf0, 0x11, 0x00


	//----- nvinfo : EIATTR_KPARAM_INFO
	.align		4
.L_115:
        /*0048*/ 	.byte	0x04, 0x17
        /*004a*/ 	.short	(.L_117 - .L_116)
.L_116:
        /*004c*/ 	.word	0x00000000
        /*0050*/ 	.short	0x0003
        /*0052*/ 	.short	0x0018
        /*0054*/ 	.byte	0x00, 0xf5, 0x21, 0x00


	//----- nvinfo : EIATTR_KPARAM_INFO
	.align		4
.L_117:
        /*0058*/ 	.byte	0x04, 0x17
        /*005a*/ 	.short	(.L_119 - .L_118)
.L_118:
        /*005c*/ 	.word	0x00000000
        /*0060*/ 	.short	0x0002
        /*0062*/ 	.short	0x0010
        /*0064*/ 	.byte	0x00, 0xf5, 0x21, 0x00


	//----- nvinfo : EIATTR_KPARAM_INFO
	.align		4
.L_119:
        /*0068*/ 	.byte	0x04, 0x17
        /*006a*/ 	.short	(.L_121 - .L_120)
.L_120:
        /*006c*/ 	.word	0x00000000
        /*0070*/ 	.short	0x0001
        /*0072*/ 	.short	0x0008
        /*0074*/ 	.byte	0x00, 0xf5, 0x21, 0x00


	//----- nvinfo : EIATTR_KPARAM_INFO
	.align		4
.L_121:
        /*0078*/ 	.byte	0x04, 0x17
        /*007a*/ 	.short	(.L_123 - .L_122)
.L_122:
        /*007c*/ 	.word	0x00000000
        /*0080*/ 	.short	0x0000
        /*0082*/ 	.short	0x0000
        /*0084*/ 	.byte	0x00, 0xf5, 0x21, 0x00


	//----- nvinfo : EIATTR_SPARSE_MMA_MASK
	.align		4
.L_123:
        /*0088*/ 	.byte	0x03, 0x50
        /*008a*/ 	.short	0x0000


	//----- nvinfo : EIATTR_MAXREG_COUNT
	.align		4
        /*008c*/ 	.byte	0x03, 0x1b
        /*008e*/ 	.short	0x0080


	//----- nvinfo : EIATTR_MERCURY_ISA_VERSION
	.align		4
        /*0090*/ 	.byte	0x03, 0x5f
        /*0092*/ 	.short	0x0101


	//----- nvinfo : EIATTR_VRC_CTA_INIT_COUNT
	.align		4
        /*0094*/ 	.byte	0x02, 0x4a
	.zero		1
	.zero		1


	//----- nvinfo : EIATTR_EXIT_INSTR_OFFSETS
	.align		4
        /*0098*/ 	.byte	0x04, 0x1c
        /*009a*/ 	.short	(.L_125 - .L_124)


	//   ....[0]....
.L_124:
        /*009c*/ 	.word	0x00000070


	//   ....[1]....
        /*00a0*/ 	.word	0x00000100


	//   ....[2]....
        /*00a4*/ 	.word	0x000003f0


	//   ....[3]....
        /*00a8*/ 	.word	0x00000550


	//   ....[4]....
        /*00ac*/ 	.word	0x00000630


	//   ....[5]....
        /*00b0*/ 	.word	0x000006a0


	//   ....[6]....
        /*00b4*/ 	.word	0x00000780


	//   ....[7]....
        /*00b8*/ 	.word	0x00000a80


	//   ....[8]....
        /*00bc*/ 	.word	0x00000be0


	//   ....[9]....
        /*00c0*/ 	.word	0x00000cc0


	//   ....[10]....
        /*00c4*/ 	.word	0x00000d40


	//   ....[11]....
        /*00c8*/ 	.word	0x00001420


	//   ....[12]....
        /*00cc*/ 	.word	0x00002da0


	//   ....[13]....
        /*00d0*/ 	.word	0x00003320


	//   ....[14]....
        /*00d4*/ 	.word	0x00003920


	//   ....[15]....
        /*00d8*/ 	.word	0x00004350


	//----- nvinfo : EIATTR_MAX_THREADS
	.align		4
.L_125:
        /*00dc*/ 	.byte	0x04, 0x05
        /*00de*/ 	.short	(.L_127 - .L_126)
.L_126:
        /*00e0*/ 	.word	0x00000100
        /*00e4*/ 	.word	0x00000001
        /*00e8*/ 	.word	0x00000001


	//----- nvinfo : EIATTR_CRS_STACK_SIZE
	.align		4
.L_127:
        /*00ec*/ 	.byte	0x04, 0x1e
        /*00ee*/ 	.short	(.L_129 - .L_128)
.L_128:
        /*00f0*/ 	.word	0x00000000


	//----- nvinfo : EIATTR_CBANK_PARAM_SIZE
	.align		4
.L_129:
        /*00f4*/ 	.byte	0x03, 0x19
        /*00f6*/ 	.short	0x0038


	//----- nvinfo : EIATTR_PARAM_CBANK
	.align		4
        /*00f8*/ 	.byte	0x04, 0x0a
        /*00fa*/ 	.short	(.L_131 - .L_130)
	.align		4
.L_130:
        /*00fc*/ 	.word	index@(.nv.constant0.stoch_many_series_one_param_f32)
        /*0100*/ 	.short	0x0380
        /*0102*/ 	.short	0x0038


	//----- nvinfo : EIATTR_SW_WAR
	.align		4
.L_131:
        /*0104*/ 	.byte	0x04, 0x36
        /*0106*/ 	.short	(.L_133 - .L_132)
.L_132:
        /*0108*/ 	.word	0x00000008
.L_133:


//--------------------- .nv.info.stoch_k_raw_from_hhll_f32 --------------------------
	.section	.nv.info.stoch_k_raw_from_hhll_f32,"",@"SHT_CUDA_INFO"
	.sectionflags	@""
	.align	4


	//----- nvinfo : EIATTR_CUDA_API_VERSION
	.align		4
        /*0000*/ 	.byte	0x04, 0x37
        /*0002*/ 	.short	(.L_135 - .L_134)
.L_134:
        /*0004*/ 	.word	0x00000082


	//----- nvinfo : EIATTR_KPARAM_INFO
	.align		4
.L_135:
        /*0008*/ 	.byte	0x04, 0x17
        /*000a*/ 	.short	(.L_137 - .L_136)
.L_136:
        /*000c*/ 	.word	0x00000000
        /*0010*/ 	.short	0x0006
        /*0012*/ 	.short	0x0028
        /*0014*/ 	.byte	0x00, 0xf5, 0x21, 0x00


	//----- nvinfo : EIATTR_KPARAM_INFO
	.align		4
.L_137:
        /*0018*/ 	.byte	0x04, 0x17
        /*001a*/ 	.short	(.L_139 - .L_138)
.L_138:
        /*001c*/ 	.word	0x00000000
        /*0020*/ 	.short	0x0005
        /*0022*/ 	.short	0x0020
        /*0024*/ 	.byte	0x00, 0xf0, 0x11, 0x00


	//----- nvinfo : EIATTR_KPARAM_INFO
	.align		4
.L_139:
        /*0028*/ 	.byte	0x04, 0x17
        /*002a*/ 	.short	(.L_141 - .L_140)
.L_140:
        /*002c*/ 	.word	0x00000000
        /*0030*/ 	.short	0x0004
        /*0032*/ 	.short	0x001c
        /*0034*/ 	.byte	0x00, 0xf0, 0x11, 0x00


	//----- nvinfo : EIATTR_KPARAM_INFO
	.align		4
.L_141:
        /*0038*/ 	.byte	0x04, 0x17
        /*003a*/ 	.short	(.L_143 - .L_142)
.L_142:
        /*003c*/ 	.word	0x00000000
        /*0040*/ 	.short	0x0003
        /*0042*/ 	.short	0x0018
        /*0044*/ 	.byte	0x00, 0xf0, 0x11, 0x00


	//----- nvinfo : EIATTR_KPARAM_INFO
	.align		4
.L_143:
        /*0048*/ 	.byte	0x04, 0x17
        /*004a*/ 	.short	(.L_145 - .L_144)
.L_144:
        /*004c*/ 	.word	0x00000000
        /*0050*/ 	.short	0x0002
        /*0052*/ 	.short	0x0010
        /*0054*/ 	.byte	0x00, 0xf5, 0x21, 0x00


	//----- nvinfo : EIATTR_KPARAM_INFO
	.align		4
.L_145:
        /*0058*/ 	.byte	0x04, 0x17
        /*005a*/ 	.short	(.L_147 - .L_146)
.L_146:
        /*005c*/ 	.word	0x00000000
        /*0060*/ 	.short	0x0001
        /*0062*/ 	.short	0x0008
        /*0064*/ 	.byte	0x00, 0xf5, 0x21, 0x00


	//----- nvinfo : EIATTR_KPARAM_INFO
	.align		4
.L_147:
        /*0068*/ 	.byte	0x04, 0x17
        /*006a*/ 	.short	(.L_149 - .L_148)
.L_148:
        /*006c*/ 	.word	0x00000000
        /*0070*/ 	.short	0x0000
        /*0072*/ 	.short	0x0000
        /*0074*/ 	.byte	0x00, 0xf5, 0x21, 0x00


	//----- nvinfo : EIATTR_SPARSE_MMA_MASK
	.align		4
.L_149:
        /*0078*/ 	.byte	0x03, 0x50
        /*007a*/ 	.short	0x0000


	//----- nvinfo : EIATTR_MAXREG_COUNT
	.align		4
        /*007c*/ 	.byte	0x03, 0x1b
        /*007e*/ 	.short	0x0080


	//----- nvinfo : EIATTR_MERCURY_ISA_VERSION
	.align		4
        /*0080*/ 	.byte	0x03, 0x5f
        /*0082*/ 	.short	0x0101


	//----- nvinfo : EIATTR_VRC_CTA_INIT_COUNT
	.align		4
        /*0084*/ 	.byte	0x02, 0x4a
	.zero		1
	.zero		1


	//----- nvinfo : EIATTR_EXIT_INSTR_OFFSETS
	.align		4
        /*0088*/ 	.byte	0x04, 0x1c
        /*008a*/ 	.short	(.L_151 - .L_150)


	//   ....[0]....
.L_150:
        /*008c*/ 	.word	0x00000060


	//   ....[1]....
        /*0090*/ 	.word	0x00000120


	//   ....[2]....
        /*0094*/ 	.word	0x00000470


	//   ....[3]....
        /*0098*/ 	.word	0x00000490


	//   ....[4]....
        /*009c*/ 	.word	0x00000730


	//   ....[5]....
        /*00a0*/ 	.word	0x00000810


	//----- nvinfo : EIATTR_MAX_THREADS
	.align		4
.L_151:
        /*00a4*/ 	.byte	0x04, 0x05
        /*00a6*/ 	.short	(.L_153 - .L_152)
.L_152:
        /*00a8*/ 	.word	0x00000100
        /*00ac*/ 	.word	0x00000001
        /*00b0*/ 	.word	0x00000001


	//----- nvinfo : EIATTR_CRS_STACK_SIZE
	.align		4
.L_153:
        /*00b4*/ 	.byte	0x04, 0x1e
        /*00b6*/ 	.short	(.L_155 - .L_154)
.L_154:
        /*00b8*/ 	.word	0x00000000


	//----- nvinfo : EIATTR_CBANK_PARAM_SIZE
	.align		4
.L_155:
        /*00bc*/ 	.byte	0x03, 0x19
        /*00be*/ 	.short	0x0030


	//----- nvinfo : EIATTR_PARAM_CBANK
	.align		4
        /*00c0*/ 	.byte	0x04, 0x0a
        /*00c2*/ 	.short	(.L_157 - .L_156)
	.align		4
.L_156:
        /*00c4*/ 	.word	index@(.nv.constant0.stoch_k_raw_from_hhll_f32)
        /*00c8*/ 	.short	0x0380
        /*00ca*/ 	.short	0x0030


	//----- nvinfo : EIATTR_SW_WAR
	.align		4
.L_157:
        /*00cc*/ 	.byte	0x04, 0x36
        /*00ce*/ 	.short	(.L_159 - .L_158)
.L_158:
        /*00d0*/ 	.word	0x00000008
.L_159:


//--------------------- .nv.callgraph             --------------------------
	.section	.nv.callgraph,"",@"SHT_CUDA_CALLGRAPH"
	.align	4
	.sectionentsize	8
	.align		4
        /*0000*/ 	.word	0x00000000
	.align		4
        /*0004*/ 	.word	0xffffffff
	.align		4
        /*0008*/ 	.word	0x00000000
	.align		4
        /*000c*/ 	.word	0xfffffffe
	.align		4
        /*0010*/ 	.word	0x00000000
	.align		4
        /*0014*/ 	.word	0xfffffffd
	.align		4
        /*0018*/ 	.word	0x00000000
	.align		4
        /*001c*/ 	.word	0xfffffffc


//--------------------- .text.transpose_tm_to_rm_f32 --------------------------
	.section	.text.transpose_tm_to_rm_f32,"ax",@progbits
	.align	128
        .global         transpose_tm_to_rm_f32
        .type           transpose_tm_to_rm_f32,@function
        .size           transpose_tm_to_rm_f32,(.L_x_190 - transpose_tm_to_rm_f32)
        .other          transpose_tm_to_rm_f32,@"STO_CUDA_ENTRY STV_DEFAULT"
transpose_tm_to_rm_f32:
.text.transpose_tm_to_rm_f32:
[----:B------:R-:W-:Y:S01]  /*0000*/  LDC R1, c[0x0][0x37c] ;  /* 0x0000df00ff017b82 */ /* 0x000fe20000000800 */
[----:B------:R-:W0:Y:S01]  /*0010*/  S2R R14, SR_TID.Y ;  /* 0x00000000000e7919 */ /* 0x000e220000002200 */
[----:B------:R-:W1:Y:S01]  /*0020*/  LDCU.64 UR8, c[0x0][0x388] ;  /* 0x00007100ff0877ac */ /* 0x000e620008000a00 */
[----:B------:R-:W0:Y:S01]  /*0030*/  S2R R15, SR_CTAID.Y ;  /* 0x00000000000f7919 */ /* 0x000e220000002600 */
[----:B------:R-:W2:Y:S01]  /*0040*/  LDCU.64 UR6, c[0x0][0x358] ;  /* 0x00006b00ff0677ac */ /* 0x000ea20008000a00 */
[----:B------:R-:W3:Y:S01]  /*0050*/  S2R R17, SR_CTAID.X ;  /* 0x0000000000117919 */ /* 0x000ee20000002500 */
[----:B------:R-:W3:Y:S01]  /*0060*/  S2R R0, SR_TID.X ;  /* 0x0000000000007919 */ /* 0x000ee20000002100 */
[----:B-1----:R-:W-:Y:S01]  /*0070*/  USHF.R.S32.HI UR4, URZ, 0x1f, UR9 ;  /* 0x0000001fff047899 */ /* 0x002fe20008011409 */
[----:B0-----:R-:W-:-:S04]  /*0080*/  IMAD R11, R15, 0x20, R14 ;  /* 0x000000200f0b7824 */ /* 0x001fc800078e020e */
[C---:B------:R-:W-:Y:S01]  /*0090*/  VIADD R25, R11.reuse, 0x8 ;  /* 0x000000080b197836 */ /* 0x040fe20000000000 */
[C---:B------:R-:W-:Y:S01]  /*00a0*/  ISETP.GE.AND P0, PT, R11.reuse, UR8, PT ;  /* 0x000000080b007c0c */ /* 0x040fe2000bf06270 */
[----:B------:R-:W-:Y:S02]  /*00b0*/  VIADD R21, R11, 0x10 ;  /* 0x000000100b157836 */ /* 0x000fe40000000000 */
[----:B---3--:R-:W-:Y:S01]  /*00c0*/  IMAD R12, R17, 0x20, R0 ;  /* 0x00000020110c7824 */ /* 0x008fe200078e0200 */
[----:B------:R-:W-:Y:S01]  /*00d0*/  ISETP.GE.AND P1, PT, R25, UR8, PT ;  /* 0x0000000819007c0c */ /* 0x000fe2000bf26270 */
[----:B------:R-:W-:Y:S01]  /*00e0*/  VIADD R19, R11, 0x18 ;  /* 0x000000180b137836 */ /* 0x000fe20000000000 */
[----:B------:R-:W-:Y:S02]  /*00f0*/  ISETP.GE.AND P2, PT, R21, UR8, PT ;  /* 0x0000000815007c0c */ /* 0x000fe4000bf46270 */
[C---:B------:R-:W-:Y:S02]  /*0100*/  ISETP.GE.OR P0, PT, R12.reuse, UR9, P0 ;  /* 0x000000090c007c0c */ /* 0x040fe40008706670 */
[----:B------:R-:W-:-:S02]  /*0110*/  ISETP.GE.OR P1, PT, R12, UR9, P1 ;  /* 0x000000090c007c0c */ /* 0x000fc40008f26670 */
[----:B------:R-:W-:Y:S02]  /*0120*/  ISETP.GE.AND P3, PT, R19, UR8, PT ;  /* 0x0000000813007c0c */ /* 0x000fe4000bf66270 */
[C---:B------:R-:W-:Y:S02]  /*0130*/  ISETP.GE.OR P2, PT, R12.reuse, UR9, P2 ;  /* 0x000000090c007c0c */ /* 0x040fe40009746670 */
[----:B------:R-:W-:Y:S02]  /*0140*/  ISETP.GE.OR P3, PT, R12, UR9, P3 ;  /* 0x000000090c007c0c */ /* 0x000fe40009f66670 */
[----:B------:R-:W-:-:S03]  /*0150*/  SHF.R.S32.HI R13, RZ, 0x1f, R12 ;  /* 0x0000001fff0d7819 */ /* 0x000fc6000001140c */
[----:B------:R-:W0:Y:S01]  /*0160*/  @!P0 LDC.64 R22, c[0x0][0x380] ;  /* 0x0000e000ff168b82 */ /* 0x000e220000000a00 */
[----:B------:R-:W-:-:S04]  /*0170*/  @!P0 IMAD.WIDE.U32 R8, R11, UR9, R12 ;  /* 0x000000090b088c25 */ /* 0x000fc8000f8e000c */
[----:B------:R-:W-:Y:S01]  /*0180*/  @!P0 IMAD R11, R11, UR4, R9 ;  /* 0x000000040b0b8c24 */ /* 0x000fe2000f8e0209 */
[----:B------:R-:W-:Y:S02]  /*0190*/  @!P1 MOV R9, R13 ;  /* 0x0000000d00099202 */ /* 0x000fe40000000f00 */
[----:B------:R-:W1:Y:S08]  /*01a0*/  @!P1 LDC.64 R2, c[0x0][0x380] ;  /* 0x0000e000ff029b82 */ /* 0x000e700000000a00 */
[----:B------:R-:W3:Y:S08]  /*01b0*/  @!P2 LDC.64 R4, c[0x0][0x380] ;  /* 0x0000e000ff04ab82 */ /* 0x000ef00000000a00 */
[----:B------:R-:W4:Y:S01]  /*01c0*/  @!P3 LDC.64 R6, c[0x0][0x380] ;  /* 0x0000e000ff06bb82 */ /* 0x000f220000000a00 */
[----:B0-----:R-:W-:-:S04]  /*01d0*/  @!P0 LEA R22, P4, R8, R22, 0x2 ;  /* 0x0000001608168211 */ /* 0x001fc800078810ff */
[----:B------:R-:W-:Y:S01]  /*01e0*/  @!P0 LEA.HI.X R23, R8, R23, R11, 0x2, P4 ;  /* 0x0000001708178211 */ /* 0x000fe200020f140b */
[--C-:B------:R-:W-:Y:S02]  /*01f0*/  @!P1 IMAD.MOV.U32 R8, RZ, RZ, R12.reuse ;  /* 0x000000ffff089224 */ /* 0x100fe400078e000c */
[----:B------:R-:W-:Y:S02]  /*0200*/  @!P2 IMAD.MOV.U32 R10, RZ, RZ, R12 ;  /* 0x000000ffff0aa224 */ /* 0x000fe400078e000c */
[C---:B------:R-:W-:Y:S01]  /*0210*/  @!P1 IMAD.WIDE.U32 R8, R25.reuse, UR9, R8 ;  /* 0x0000000919089c25 */ /* 0x040fe2000f8e0008 */
[----:B--2---:R-:W2:Y:S03]  /*0220*/  @!P0 LDG.E.CONSTANT R16, desc[UR6][R22.64] ;  /* 0x0000000616108981 */ /* 0x004ea6000c1e9900 */
[----:B------:R-:W-:Y:S01]  /*0230*/  @!P2 IMAD.MOV.U32 R11, RZ, RZ, R13 ;  /* 0x000000ffff0ba224 */ /* 0x000fe200078e000d */
[----:B-1----:R-:W-:Y:S01]  /*0240*/  @!P1 LEA R2, P4, R8, R2, 0x2 ;  /* 0x0000000208029211 */ /* 0x002fe200078810ff */
[----:B------:R-:W-:-:S02]  /*0250*/  @!P1 IMAD R25, R25, UR4, R9 ;  /* 0x0000000419199c24 */ /* 0x000fc4000f8e0209 */
[----:B------:R-:W-:-:S03]  /*0260*/  @!P2 IMAD.WIDE.U32 R10, R21, UR9, R10 ;  /* 0x00000009150aac25 */ /* 0x000fc6000f8e000a */
[----:B------:R-:W-:Y:S01]  /*0270*/  @!P1 LEA.HI.X R3, R8, R3, R25, 0x2, P4 ;  /* 0x0000000308039211 */ /* 0x000fe200020f1419 */
[----:B------:R-:W-:Y:S01]  /*0280*/  @!P3 IMAD.WIDE.U32 R12, R19, UR9, R12 ;  /* 0x00000009130cbc25 */ /* 0x000fe2000f8e000c */
[----:B---3--:R-:W-:-:S03]  /*0290*/  @!P2 LEA R8, P4, R10, R4, 0x2 ;  /* 0x000000040a08a211 */ /* 0x008fc600078810ff */
[----:B------:R-:W-:Y:S01]  /*02a0*/  @!P2 IMAD R21, R21, UR4, R11 ;  /* 0x000000041515ac24 */ /* 0x000fe2000f8e020b */
[----:B----4-:R-:W-:Y:S01]  /*02b0*/  @!P3 LEA R6, P5, R12, R6, 0x2 ;  /* 0x000000060c06b211 */ /* 0x010fe200078a10ff */
[----:B------:R-:W-:-:S03]  /*02c0*/  @!P3 IMAD R19, R19, UR4, R13 ;  /* 0x000000041313bc24 */ /* 0x000fc6000f8e020d */
[----:B------:R-:W-:Y:S02]  /*02d0*/  @!P2 LEA.HI.X R9, R10, R5, R21, 0x2, P4 ;  /* 0x000000050a09a211 */ /* 0x000fe400020f1415 */
[----:B------:R-:W-:Y:S01]  /*02e0*/  @!P3 LEA.HI.X R7, R12, R7, R19, 0x2, P5 ;  /* 0x000000070c07b211 */ /* 0x000fe200028f1413 */
[----:B------:R0:W3:Y:S04]  /*02f0*/  @!P1 LDG.E.CONSTANT R10, desc[UR6][R2.64] ;  /* 0x00000006020a9981 */ /* 0x0000e8000c1e9900 */
[----:B------:R-:W4:Y:S04]  /*0300*/  @!P2 LDG.E.CONSTANT R8, desc[UR6][R8.64] ;  /* 0x000000060808a981 */ /* 0x000f28000c1e9900 */
[----:B------:R-:W5:Y:S01]  /*0310*/  @!P3 LDG.E.CONSTANT R6, desc[UR6][R6.64] ;  /* 0x000000060606b981 */ /* 0x000f62000c1e9900 */
[----:B------:R-:W1:Y:S01]  /*0320*/  S2UR UR5, SR_CgaCtaId ;  /* 0x00000000000579c3 */ /* 0x000e620000008800 */
[----:B------:R-:W-:Y:S01]  /*0330*/  IMAD R17, R17, 0x20, R14 ;  /* 0x0000002011117824 */ /* 0x000fe200078e020e */
[----:B------:R-:W-:Y:S01]  /*0340*/  UMOV UR4, 0x400 ;  /* 0x0000040000047882 */ /* 0x000fe20000000000 */
[----:B------:R-:W-:Y:S01]  /*0350*/  IMAD R4, R15, 0x20, R0 ;  /* 0x000000200f047824 */ /* 0x000fe200078e0200 */
[----:B------:R-:W-:Y:S01]  /*0360*/  BSSY.RECONVERGENT B0, `(.L_x_0) ;  /* 0x0000021000007945 */ /* 0x000fe20003800200 */
[C---:B0-----:R-:W-:Y:S01]  /*0370*/  VIADD R2, R17.reuse, 0x10 ;  /* 0x0000001011027836 */ /* 0x041fe20000000000 */
[----:B------:R-:W-:-:S02]  /*0380*/  ISETP.GE.AND P5, PT, R17, UR9, PT ;  /* 0x0000000911007c0c */ /* 0x000fc4000bfa6270 */
[----:B------:R-:W-:Y:S02]  /*0390*/  IADD3 R15, PT, PT, R17, 0x8, RZ ;  /* 0x00000008110f7810 */ /* 0x000fe40007ffe0ff */
[----:B------:R-:W-:Y:S02]  /*03a0*/  ISETP.GE.OR P5, PT, R4, UR8, P5 ;  /* 0x0000000804007c0c */ /* 0x000fe4000afa6670 */
[----:B------:R-:W-:-:S04]  /*03b0*/  ISETP.GE.AND P6, PT, R2, UR9, PT ;  /* 0x0000000902007c0c */ /* 0x000fc8000bfc6270 */
[----:B------:R-:W-:Y:S01]  /*03c0*/  ISETP.GE.OR P6, PT, R4, UR8, P6 ;  /* 0x0000000804007c0c */ /* 0x000fe2000b7c6670 */
[----:B-1----:R-:W-:-:S06]  /*03d0*/  ULEA UR4, UR5, UR4, 0x18 ;  /* 0x0000000405047291 */ /* 0x002fcc000f8ec0ff */
[----:B------:R-:W-:-:S05]  /*03e0*/  LEA R5, R0, UR4, 0x2 ;  /* 0x0000000400057c11 */ /* 0x000fca000f8e10ff */
[--C-:B------:R-:W-:Y:S02]  /*03f0*/  IMAD R11, R14, 0x84, R5.reuse ;  /* 0x000000840e0b7824 */ /* 0x100fe400078e0205 */
[----:B------:R-:W-:Y:S02]  /*0400*/  IMAD R13, R0, 0x80, R5 ;  /* 0x00000080000d7824 */ /* 0x000fe400078e0205 */
[----:B------:R-:W-:Y:S02]  /*0410*/  VIADD R0, R17, 0x18 ;  /* 0x0000001811007836 */ /* 0x000fe40000000000 */
[----:B------:R-:W-:-:S03]  /*0420*/  IMAD R14, R14, 0x4, R13 ;  /* 0x000000040e0e7824 */ /* 0x000fc600078e020d */
[----:B------:R-:W-:-:S04]  /*0430*/  ISETP.GE.AND P4, PT, R0, UR9, PT ;  /* 0x0000000900007c0c */ /* 0x000fc8000bf86270 */
[----:B------:R-:W-:Y:S01]  /*0440*/  ISETP.GE.OR P4, PT, R4, UR8, P4 ;  /* 0x0000000804007c0c */ /* 0x000fe2000a786670 */
[----:B--2---:R0:W-:Y:S01]  /*0450*/  @!P0 STS [R11], R16 ;  /* 0x000000100b008388 */ /* 0x0041e20000000800 */
[----:B------:R-:W-:-:S04]  /*0460*/  ISETP.GE.AND P0, PT, R15, UR9, PT ;  /* 0x000000090f007c0c */ /* 0x000fc8000bf06270 */
[----:B------:R-:W-:Y:S01]  /*0470*/  ISETP.GE.OR P0, PT, R4, UR8, P0 ;  /* 0x0000000804007c0c */ /* 0x000fe20008706670 */
[----:B---3--:R0:W-:Y:S04]  /*0480*/  @!P1 STS [R11+0x420], R10 ;  /* 0x0004200a0b009388 */ /* 0x0081e80000000800 */
[----:B----4-:R0:W-:Y:S04]  /*0490*/  @!P2 STS [R11+0x840], R8 ;  /* 0x000840080b00a388 */ /* 0x0101e80000000800 */
[----:B-----5:R0:W-:Y:S01]  /*04a0*/  @!P3 STS [R11+0xc60], R6 ;  /* 0x000c60060b00b388 */ /* 0x0201e20000000800 */
[----:B------:R-:W-:Y:S06]  /*04b0*/  BAR.SYNC.DEFER_BLOCKING 0x0 ;  /* 0x0000000000007b1d */ /* 0x000fec0000010000 */
[----:B------:R-:W-:Y:S05]  /*04c0*/  @P5 BRA `(.L_x_1) ;  /* 0x0000000000285947 */ /* 0x000fea0003800000 */
[----:B------:R-:W1:Y:S01]  /*04d0*/  LDS R3, [R14] ;  /* 0x000000000e037984 */ /* 0x000e620000000800 */
[----:B------:R-:W2:Y:S01]  /*04e0*/  LDCU.64 UR4, c[0x0][0x390] ;  /* 0x00007200ff0477ac */ /* 0x000ea20008000a00 */
[----:B0-----:R-:W-:Y:S01]  /*04f0*/  SHF.R.S32.HI R8, RZ, 0x1f, R17 ;  /* 0x0000001fff087819 */ /* 0x001fe20000011411 */
[----:B------:R-:W-:Y:S02]  /*0500*/  IMAD.MOV.U32 R5, RZ, RZ, RZ ;  /* 0x000000ffff057224 */ /* 0x000fe400078e00ff */
[----:B------:R-:W-:-:S04]  /*0510*/  IMAD.WIDE.U32 R6, R17, UR8, R4 ;  /* 0x0000000811067c25 */ /* 0x000fc8000f8e0004 */
[----:B------:R-:W-:-:S04]  /*0520*/  IMAD R9, R8, UR8, RZ ;  /* 0x0000000808097c24 */ /* 0x000fc8000f8e02ff */
[----:B------:R-:W-:Y:S01]  /*0530*/  IMAD.IADD R7, R7, 0x1, R9 ;  /* 0x0000000107077824 */ /* 0x000fe200078e0209 */
[----:B--2---:R-:W-:-:S04]  /*0540*/  LEA R8, P1, R6, UR4, 0x2 ;  /* 0x0000000406087c11 */ /* 0x004fc8000f8210ff */
[----:B------:R-:W-:-:S05]  /*0550*/  LEA.HI.X R9, R6, UR5, R7, 0x2, P1 ;  /* 0x0000000506097c11 */ /* 0x000fca00088f1407 */
[----:B-1----:R1:W-:Y:S04]  /*0560*/  STG.E desc[UR6][R8.64], R3 ;  /* 0x0000000308007986 */ /* 0x0023e8000c101906 */
.L_x_1:
[----:B------:R-:W-:Y:S05]  /*0570*/  BSYNC.RECONVERGENT B0 ;  /* 0x0000000000007941 */ /* 0x000fea0003800200 */
.L_x_0:
[----:B------:R-:W-:Y:S04]  /*0580*/  BSSY.RECONVERGENT B0, `(.L_x_2) ;  /* 0x000000d000007945 */ /* 0x000fe80003800200 */
[----:B------:R-:W-:Y:S05]  /*0590*/  @P0 BRA `(.L_x_3) ;  /* 0x00000000002c0947 */ /* 0x000fea0003800000 */
[----:B-1----:R-:W1:Y:S01]  /*05a0*/  LDS R3, [R14+0x20] ;  /* 0x000020000e037984 */ /* 0x002e620000000800 */
[----:B------:R-:W2:Y:S01]  /*05b0*/  LDCU.64 UR4, c[0x0][0x390] ;  /* 0x00007200ff0477ac */ /* 0x000ea20008000a00 */
[----:B0-----:R-:W-:Y:S01]  /*05c0*/  SHF.R.S32.HI R8, RZ, 0x1f, R15 ;  /* 0x0000001fff087819 */ /* 0x001fe2000001140f */
[----:B------:R-:W-:Y:S01]  /*05d0*/  IMAD.MOV.U32 R7, RZ, RZ, RZ ;  /* 0x000000ffff077224 */ /* 0x000fe200078e00ff */
[----:B------:R-:W-:-:S03]  /*05e0*/  MOV R6, R4 ;  /* 0x0000000400067202 */ /* 0x000fc60000000f00 */
[----:B------:R-:W-:Y:S02]  /*05f0*/  IMAD R9, R8, UR8, RZ ;  /* 0x0000000808097c24 */ /* 0x000fe4000f8e02ff */
[----:B------:R-:W-:-:S04]  /*0600*/  IMAD.WIDE.U32 R6, R15, UR8, R6 ;  /* 0x000000080f067c25 */ /* 0x000fc8000f8e0006 */
[----:B------:R-:W-:Y:S01]  /*0610*/  IMAD.IADD R7, R7, 0x1, R9 ;  /* 0x0000000107077824 */ /* 0x000fe200078e0209 */
[----:B--2---:R-:W-:-:S04]  /*0620*/  LEA R8, P0, R6, UR4, 0x2 ;  /* 0x0000000406087c11 */ /* 0x004fc8000f8010ff */
[----:B------:R-:W-:-:S05]  /*0630*/  LEA.HI.X R9, R6, UR5, R7, 0x2, P0 ;  /* 0x0000000506097c11 */ /* 0x000fca00080f1407 */
[----:B-1----:R2:W-:Y:S04]  /*0640*/  STG.E desc[UR6][R8.64], R3 ;  /* 0x0000000308007986 */ /* 0x0025e8000c101906 */
.L_x_3:
[----:B------:R-:W-:Y:S05]  /*0650*/  BSYNC.RECONVERGENT B0 ;  /* 0x0000000000007941 */ /* 0x000fea0003800200 */
.L_x_2:
[----:B------:R-:W-:Y:S04]  /*0660*/  BSSY.RECONVERGENT B0, `(.L_x_4) ;  /* 0x000000d000007945 */ /* 0x000fe80003800200 */
[----:B------:R-:W-:Y:S05]  /*0670*/  @P6 BRA `(.L_x_5) ;  /* 0x00000000002c6947 */ /* 0x000fea0003800000 */
[----:B-12---:R-:W1:Y:S01]  /*0680*/  LDS R9, [R14+0x40] ;  /* 0x000040000e097984 */ /* 0x006e620000000800 */
[----:B------:R-:W2:Y:S01]  /*0690*/  LDCU.64 UR4, c[0x0][0x390] ;  /* 0x00007200ff0477ac */ /* 0x000ea20008000a00 */
[----:B0-----:R-:W-:Y:S01]  /*06a0*/  SHF.R.S32.HI R8, RZ, 0x1f, R2 ;  /* 0x0000001fff087819 */ /* 0x001fe20000011402 */
[----:B------:R-:W-:Y:S02]  /*06b0*/  IMAD.MOV.U32 R6, RZ, RZ, R4 ;  /* 0x000000ffff067224 */ /* 0x000fe400078e0004 */
[----:B------:R-:W-:Y:S02]  /*06c0*/  IMAD.MOV.U32 R7, RZ, RZ, RZ ;  /* 0x000000ffff077224 */ /* 0x000fe400078e00ff */
[----:B------:R-:W-:-:S04]  /*06d0*/  IMAD.WIDE.U32 R2, R2, UR8, R6 ;  /* 0x0000000802027c25 */ /* 0x000fc8000f8e0006 */
[----:B------:R-:W-:-:S05]  /*06e0*/  IMAD R7, R8, UR8, RZ ;  /* 0x0000000808077c24 */ /* 0x000fca000f8e02ff */
[----:B------:R-:W-:Y:S02]  /*06f0*/  IADD3 R3, PT, PT, R3, R7, RZ ;  /* 0x0000000703037210 */ /* 0x000fe40007ffe0ff */
[----:B--2---:R-:W-:-:S04]  /*0700*/  LEA R6, P0, R2, UR4, 0x2 ;  /* 0x0000000402067c11 */ /* 0x004fc8000f8010ff */
[----:B------:R-:W-:-:S05]  /*0710*/  LEA.HI.X R7, R2, UR5, R3, 0x2, P0 ;  /* 0x0000000502077c11 */ /* 0x000fca00080f1403 */
[----:B-1----:R3:W-:Y:S04]  /*0720*/  STG.E desc[UR6][R6.64], R9 ;  /* 0x0000000906007986 */ /* 0x0027e8000c101906 */
.L_x_5:
[----:B------:R-:W-:Y:S05]  /*0730*/  BSYNC.RECONVERGENT B0 ;  /* 0x0000000000007941 */ /* 0x000fea0003800200 */
.L_x_4:
[----:B------:R-:W-:Y:S05]  /*0740*/  @P4 EXIT ;  /* 0x000000000000494d */ /* 0x000fea0003800000 */
[----:B---3--:R-:W3:Y:S01]  /*0750*/  LDS R7, [R14+0x60] ;  /* 0x000060000e077984 */ /* 0x008ee20000000800 */
[----:B------:R-:W4:Y:S01]  /*0760*/  LDCU.64 UR4, c[0x0][0x390] ;  /* 0x00007200ff0477ac */ /* 0x000f220008000a00 */
[----:B------:R-:W-:Y:S01]  /*0770*/  SHF.R.S32.HI R5, RZ, 0x1f, R0 ;  /* 0x0000001fff057819 */ /* 0x000fe20000011400 */
[----:B------:R-:W-:Y:S02]  /*0780*/  IMAD.MOV.U32 R2, RZ, RZ, R4 ;  /* 0x000000ffff027224 */ /* 0x000fe400078e0004 */
[----:B-12---:R-:W-:Y:S02]  /*0790*/  IMAD.MOV.U32 R3, RZ, RZ, RZ ;  /* 0x000000ffff037224 */ /* 0x006fe400078e00ff */
[----:B------:R-:W-:Y:S02]  /*07a0*/  IMAD R5, R5, UR8, RZ ;  /* 0x0000000805057c24 */ /* 0x000fe4000f8e02ff */
[----:B------:R-:W-:-:S04]  /*07b0*/  IMAD.WIDE.U32 R2, R0, UR8, R2 ;  /* 0x0000000800027c25 */ /* 0x000fc8000f8e0002 */
[----:B------:R-:W-:Y:S01]  /*07c0*/  IMAD.IADD R3, R3, 0x1, R5 ;  /* 0x0000000103037824 */ /* 0x000fe200078e0205 */
[----:B----4-:R-:W-:-:S04]  /*07d0*/  LEA R4, P0, R2, UR4, 0x2 ;  /* 0x0000000402047c11 */ /* 0x010fc8000f8010ff */
[----:B------:R-:W-:-:S05]  /*07e0*/  LEA.HI.X R5, R2, UR5, R3, 0x2, P0 ;  /* 0x0000000502057c11 */ /* 0x000fca00080f1403 */
[----:B---3--:R-:W-:Y:S01]  /*07f0*/  STG.E desc[UR6][R4.64], R7 ;  /* 0x0000000704007986 */ /* 0x008fe2000c101906 */
[----:B------:R-:W-:Y:S05]  /*0800*/  EXIT ;  /* 0x000000000000794d */ /* 0x000fea0003800000 */
.L_x_6:
[----:B------:R-:W-:-:S00]  /*0810*/  BRA `(.L_x_6) ;  /* 0xfffffffc00fc7947 */ /* 0x000fc0000383ffff */
[----:B------:R-:W-:-:S00]  /*0820*/  NOP ;  /* 0x0000000000007918 */ /* 0x000fc00000000000 */
        /* <DEDUP_REMOVED lines=13> */
.L_x_190:


//--------------------- .text.pack_row_broadcast_rowmajor_f32 --------------------------
	.section	.text.pack_row_broadcast_rowmajor_f32,"ax",@progbits
	.align	128
        .global         pack_row_broadcast_rowmajor_f32
        .type           pack_row_broadcast_rowmajor_f32,@function
        .size           pack_row_broadcast_rowmajor_f32,(.L_x_191 - pack_row_broadcast_rowmajor_f32)
        .other          pack_row_broadcast_rowmajor_f32,@"STO_CUDA_ENTRY STV_DEFAULT"
pack_row_broadcast_rowmajor_f32:
.text.pack_row_broadcast_rowmajor_f32:
[----:B------:R-:W-:Y:S01]  /*0000*/  LDC R1, c[0x0][0x37c] ;  /* 0x0000df00ff017b82 */ /* 0x000fe20000000800 */
[----:B------:R-:W0:Y:S07]  /*0010*/  S2R R2, SR_TID.X ;  /* 0x0000000000027919 */ /* 0x000e2e0000002100 */
[----:B------:R-:W0:Y:S01]  /*0020*/  S2UR UR4, SR_CTAID.X ;  /* 0x00000000000479c3 */ /* 0x000e220000002500 */
[----:B------:R-:W1:Y:S07]  /*0030*/  LDCU UR5, c[0x0][0x388] ;  /* 0x00007100ff0577ac */ /* 0x000e6e0008000800 */
[----:B------:R-:W0:Y:S02]  /*0040*/  LDC R21, c[0x0][0x360] ;  /* 0x0000d800ff157b82 */ /* 0x000e240000000800 */
[----:B0-----:R-:W-:-:S05]  /*0050*/  IMAD R2, R21, UR4, R2 ;  /* 0x0000000415027c24 */ /* 0x001fca000f8e0202 */
[----:B-1----:R-:W-:-:S13]  /*0060*/  ISETP.GE.AND P0, PT, R2, UR5, PT ;  /* 0x0000000502007c0c */ /* 0x002fda000bf06270 */
[----:B------:R-:W-:Y:S05]  /*0070*/  @P0 EXIT ;  /* 0x000000000000094d */ /* 0x000fea0003800000 */
[----:B------:R-:W0:Y:S02]  /*0080*/  LDC R20, c[0x0][0x398] ;  /* 0x0000e600ff147b82 */ /* 0x000e240000000800 */
[----:B0-----:R-:W-:-:S13]  /*0090*/  ISETP.GE.AND P0, PT, R20, 0x1, PT ;  /* 0x000000011400780c */ /* 0x001fda0003f06270 */
[----:B------:R-:W-:Y:S05]  /*00a0*/  @!P0 EXIT ;  /* 0x000000000000894d */ /* 0x000fea0003800000 */
[----:B------:R-:W0:Y:S01]  /*00b0*/  LDCU.64 UR4, c[0x0][0x390] ;  /* 0x00007200ff0477ac */ /* 0x000e220008000a00 */
[C---:B------:R-:W-:Y:S02]  /*00c0*/  LOP3.LUT R0, R20.reuse, 0x7ffffffc, RZ, 0xc0, !PT ;  /* 0x7ffffffc14007812 */ /* 0x040fe400078ec0ff */
[----:B------:R-:W-:Y:S01]  /*00d0*/  LOP3.LUT R20, R20, 0x3, RZ, 0xc0, !PT ;  /* 0x0000000314147812 */ /* 0x000fe200078ec0ff */
[----:B------:R-:W1:Y:S02]  /*00e0*/  LDCU UR6, c[0x0][0x370] ;  /* 0x00006e00ff0677ac */ /* 0x000e640008000800 */
[----:B------:R-:W-:Y:S01]  /*00f0*/  IMAD.MOV R22, RZ, RZ, -R0 ;  /* 0x000000ffff167224 */ /* 0x000fe200078e0a00 */
[----:B------:R-:W2:Y:S01]  /*0100*/  LDCU.64 UR8, c[0x0][0x358] ;  /* 0x00006b00ff0877ac */ /* 0x000ea20008000a00 */
[----:B------:R-:W3:Y:S01]  /*0110*/  LDCU UR7, c[0x0][0x3a8] ;  /* 0x00007500ff0777ac */ /* 0x000ee20008000800 */
[----:B------:R-:W4:Y:S01]  /*0120*/  LDCU.64 UR10, c[0x0][0x3a0] ;  /* 0x00007400ff0a77ac */ /* 0x000f220008000a00 */
[----:B0-----:R-:W-:Y:S01]  /*0130*/  UIADD3 UR4, UP0, UPT, UR4, 0x8, URZ ;  /* 0x0000000804047890 */ /* 0x001fe2000ff1e0ff */
[----:B-1----:R-:W-:-:S03]  /*0140*/  IMAD R21, R21, UR6, RZ ;  /* 0x0000000615157c24 */ /* 0x002fc6000f8e02ff */
[----:B------:R-:W-:-:S12]  /*0150*/  UIADD3.X UR5, UPT, UPT, URZ, UR5, URZ, UP0, !UPT ;  /* 0x00000005ff057290 */ /* 0x000fd800087fe4ff */
.L_x_10:
[----:B------:R-:W0:Y:S01]  /*0160*/  LDC.64 R4, c[0x0][0x380] ;  /* 0x0000e000ff047b82 */ /* 0x000e220000000a00 */
[----:B-1----:R-:W1:Y:S01]  /*0170*/  LDCU UR6, c[0x0][0x398] ;  /* 0x00007300ff0677ac */ /* 0x002e620008000800 */
[----:B0-----:R-:W-:-:S05]  /*0180*/  IMAD.WIDE R4, R2, 0x4, R4 ;  /* 0x0000000402047825 */ /* 0x001fca00078e0204 */
[----:B--2--5:R0:W5:Y:S01]  /*0190*/  LDG.E.CONSTANT R23, desc[UR8][R4.64] ;  /* 0x0000000804177981 */ /* 0x024162000c1e9900 */
[----:B-1----:R-:W-:Y:S01]  /*01a0*/  UISETP.GE.U32.AND UP0, UPT, UR6, 0x4, UPT ;  /* 0x000000040600788c */ /* 0x002fe2000bf06070 */
[----:B------:R-:W-:Y:S01]  /*01b0*/  SHF.R.S32.HI R3, RZ, 0x1f, R2 ;  /* 0x0000001fff037819 */ /* 0x000fe20000011402 */
[----:B------:R-:W-:-:S07]  /*01c0*/  IMAD.MOV.U32 R7, RZ, RZ, RZ ;  /* 0x000000ffff077224 */ /* 0x000fce00078e00ff */
[----:B0-----:R-:W-:Y:S05]  /*01d0*/  BRA.U !UP0, `(.L_x_7) ;  /* 0x0000000108747547 */ /* 0x001fea000b800000 */
[----:B------:R-:W-:Y:S02]  /*01e0*/  IMAD.U32 R4, RZ, RZ, UR4 ;  /* 0x00000004ff047e24 */ /* 0x000fe4000f8e00ff */
[----:B------:R-:W-:Y:S02]  /*01f0*/  IMAD.U32 R5, RZ, RZ, UR5 ;  /* 0x00000005ff057e24 */ /* 0x000fe4000f8e00ff */
[----:B------:R-:W-:-:S07]  /*0200*/  IMAD.MOV.U32 R24, RZ, RZ, R22 ;  /* 0x000000ffff187224 */ /* 0x000fce00078e0016 */
.L_x_8:
[----:B0-----:R-:W3:Y:S04]  /*0210*/  LDG.E.CONSTANT R15, desc[UR8][R4.64+-0x8] ;  /* 0xfffff808040f7981 */ /* 0x001ee8000c1e9900 */
[----:B------:R-:W2:Y:S04]  /*0220*/  LDG.E.CONSTANT R7, desc[UR8][R4.64+-0x4] ;  /* 0xfffffc0804077981 */ /* 0x000ea8000c1e9900 */
[----:B------:R-:W4:Y:S04]  /*0230*/  LDG.E.CONSTANT R11, desc[UR8][R4.64] ;  /* 0x00000008040b7981 */ /* 0x000f28000c1e9900 */
[----:B------:R-:W4:Y:S01]  /*0240*/  LDG.E.CONSTANT R13, desc[UR8][R4.64+0x4] ;  /* 0x00000408040d7981 */ /* 0x000f22000c1e9900 */
[----:B------:R-:W-:-:S02]  /*0250*/  VIADD R24, R24, 0x4 ;  /* 0x0000000418187836 */ /* 0x000fc40000000000 */
[----:B---3--:R-:W-:-:S04]  /*0260*/  IMAD.WIDE R14, R15, UR7, R2 ;  /* 0x000000070f0e7c25 */ /* 0x008fc8000f8e0202 */
[----:B--2---:R-:W-:Y:S01]  /*0270*/  IMAD.WIDE R6, R7, UR7, R2 ;  /* 0x0000000707067c25 */ /* 0x004fe2000f8e0202 */
[----:B----4-:R-:W-:-:S03]  /*0280*/  LEA R8, P0, R14, UR10, 0x2 ;  /* 0x0000000a0e087c11 */ /* 0x010fc6000f8010ff */
[----:B------:R-:W-:Y:S01]  /*0290*/  IMAD.WIDE R10, R11, UR7, R2 ;  /* 0x000000070b0a7c25 */ /* 0x000fe2000f8e0202 */
[----:B------:R-:W-:Y:S02]  /*02a0*/  LEA.HI.X R9, R14, UR11, R15, 0x2, P0 ;  /* 0x0000000b0e097c11 */ /* 0x000fe400080f140f */
[----:B------:R-:W-:Y:S01]  /*02b0*/  LEA R14, P0, R6, UR10, 0x2 ;  /* 0x0000000a060e7c11 */ /* 0x000fe2000f8010ff */
[----:B------:R-:W-:Y:S01]  /*02c0*/  IMAD.WIDE R12, R13, UR7, R2 ;  /* 0x000000070d0c7c25 */ /* 0x000fe2000f8e0202 */
[----:B------:R-:W-:Y:S01]  /*02d0*/  LEA R16, P1, R10, UR10, 0x2 ;  /* 0x0000000a0a107c11 */ /* 0x000fe2000f8210ff */
[----:B-----5:R0:W-:Y:S01]  /*02e0*/  STG.E desc[UR8][R8.64], R23 ;  /* 0x0000001708007986 */ /* 0x0201e2000c101908 */
[----:B------:R-:W-:Y:S02]  /*02f0*/  LEA.HI.X R15, R6, UR11, R7, 0x2, P0 ;  /* 0x0000000b060f7c11 */ /* 0x000fe400080f1407 */
[----:B------:R-:W-:Y:S02]  /*0300*/  LEA R18, P2, R12, UR10, 0x2 ;  /* 0x0000000a0c127c11 */ /* 0x000fe4000f8410ff */
[----:B------:R-:W-:Y:S01]  /*0310*/  LEA.HI.X R17, R10, UR11, R11, 0x2, P1 ;  /* 0x0000000b0a117c11 */ /* 0x000fe200088f140b */
[----:B------:R0:W-:Y:S01]  /*0320*/  STG.E desc[UR8][R14.64], R23 ;  /* 0x000000170e007986 */ /* 0x0001e2000c101908 */
[----:B------:R-:W-:-:S02]  /*0330*/  LEA.HI.X R19, R12, UR11, R13, 0x2, P2 ;  /* 0x0000000b0c137c11 */ /* 0x000fc400090f140d */
[----:B------:R-:W-:Y:S01]  /*0340*/  ISETP.NE.AND P0, PT, R24, RZ, PT ;  /* 0x000000ff1800720c */ /* 0x000fe20003f05270 */
[----:B------:R0:W-:Y:S01]  /*0350*/  STG.E desc[UR8][R16.64], R23 ;  /* 0x0000001710007986 */ /* 0x0001e2000c101908 */
[----:B------:R-:W-:-:S03]  /*0360*/  IADD3 R4, P1, PT, R4, 0x10, RZ ;  /* 0x0000001004047810 */ /* 0x000fc60007f3e0ff */
[----:B------:R0:W-:Y:S02]  /*0370*/  STG.E desc[UR8][R18.64], R23 ;  /* 0x0000001712007986 */ /* 0x0001e4000c101908 */
[----:B------:R-:W-:-:S06]  /*0380*/  IMAD.X R5, RZ, RZ, R5, P1 ;  /* 0x000000ffff057224 */ /* 0x000fcc00008e0605 */
[----:B------:R-:W-:Y:S05]  /*0390*/  @P0 BRA `(.L_x_8) ;  /* 0xfffffffc009c0947 */ /* 0x000fea000383ffff */
[----:B------:R-:W-:-:S07]  /*03a0*/  IMAD.MOV.U32 R7, RZ, RZ, R0 ;  /* 0x000000ffff077224 */ /* 0x000fce00078e0000 */
.L_x_7:
[----:B------:R-:W-:-:S13]  /*03b0*/  ISETP.NE.AND P0, PT, R20, RZ, PT ;  /* 0x000000ff1400720c */ /* 0x000fda0003f05270 */
[----:B------:R-:W-:Y:S05]  /*03c0*/  @!P0 BRA `(.L_x_9) ;  /* 0x0000000000588947 */ /* 0x000fea0003800000 */
[----:B------:R-:W1:Y:S01]  /*03d0*/  LDC.64 R4, c[0x0][0x390] ;  /* 0x0000e400ff047b82 */ /* 0x000e620000000a00 */
[----:B------:R-:W2:Y:S01]  /*03e0*/  LDCU UR6, c[0x0][0x3a8] ;  /* 0x00007500ff0677ac */ /* 0x000ea20008000800 */
[----:B------:R-:W0:Y:S01]  /*03f0*/  LDCU.64 UR12, c[0x0][0x3a0] ;  /* 0x00007400ff0c77ac */ /* 0x000e220008000a00 */
[----:B-1----:R-:W-:-:S05]  /*0400*/  IMAD.WIDE.U32 R12, R7, 0x4, R4 ;  /* 0x00000004070c7825 */ /* 0x002fca00078e0004 */
[----:B------:R-:W2:Y:S02]  /*0410*/  LDG.E.CONSTANT R5, desc[UR8][R12.64] ;  /* 0x000000080c057981 */ /* 0x000ea4000c1e9900 */
[----:B--2---:R-:W-:-:S03]  /*0420*/  IMAD.WIDE R4, R5, UR6, R2 ;  /* 0x0000000605047c25 */ /* 0x004fc6000f8e0202 */
[----:B0-----:R-:W-:-:S04]  /*0430*/  LEA R6, P0, R4, UR12, 0x2 ;  /* 0x0000000c04067c11 */ /* 0x001fc8000f8010ff */
[----:B------:R-:W-:Y:S02]  /*0440*/  LEA.HI.X R7, R4, UR13, R5, 0x2, P0 ;  /* 0x0000000d04077c11 */ /* 0x000fe400080f1405 */
[----:B------:R-:W-:-:S03]  /*0450*/  ISETP.NE.AND P0, PT, R20, 0x1, PT ;  /* 0x000000011400780c */ /* 0x000fc60003f05270 */
[----:B-----5:R1:W-:Y:S10]  /*0460*/  STG.E desc[UR8][R6.64], R23 ;  /* 0x0000001706007986 */ /* 0x0203f4000c101908 */
[----:B------:R-:W-:Y:S05]  /*0470*/  @!P0 BRA `(.L_x_9) ;  /* 0x00000000002c8947 */ /* 0x000fea0003800000 */
[----:B------:R-:W-:Y:S01]  /*0480*/  ISETP.NE.AND P0, PT, R20, 0x2, PT ;  /* 0x000000021400780c */ /* 0x000fe20003f05270 */
[----:B------:R-:W2:-:S12]  /*0490*/  LDG.E.CONSTANT R5, desc[UR8][R12.64+0x4] ;  /* 0x000004080c057981 */ /* 0x000e98000c1e9900 */
[----:B-1----:R-:W5:Y:S01]  /*04a0*/  @P0 LDG.E.CONSTANT R7, desc[UR8][R12.64+0x8] ;  /* 0x000008080c070981 */ /* 0x002f62000c1e9900 */
[----:B--2---:R-:W-:-:S03]  /*04b0*/  IMAD.WIDE R4, R5, UR6, R2 ;  /* 0x0000000605047c25 */ /* 0x004fc6000f8e0202 */
[----:B------:R-:W-:-:S04]  /*04c0*/  LEA R8, P1, R4, UR12, 0x2 ;  /* 0x0000000c04087c11 */ /* 0x000fc8000f8210ff */
[----:B------:R-:W-:Y:S01]  /*04d0*/  LEA.HI.X R9, R4, UR13, R5, 0x2, P1 ;  /* 0x0000000d04097c11 */ /* 0x000fe200088f1405 */
[----:B-----5:R-:W-:-:S04]  /*04e0*/  @P0 IMAD.WIDE R6, R7, UR6, R2 ;  /* 0x0000000607060c25 */ /* 0x020fc8000f8e0202 */
[----:B------:R2:W-:Y:S01]  /*04f0*/  STG.E desc[UR8][R8.64], R23 ;  /* 0x0000001708007986 */ /* 0x0005e2000c101908 */
[----:B------:R-:W-:-:S04]  /*0500*/  @P0 LEA R10, P2, R6, UR12, 0x2 ;  /* 0x0000000c060a0c11 */ /* 0x000fc8000f8410ff */
[----:B------:R-:W-:-:S05]  /*0510*/  @P0 LEA.HI.X R11, R6, UR13, R7, 0x2, P2 ;  /* 0x0000000d060b0c11 */ /* 0x000fca00090f1407 */
[----:B------:R2:W-:Y:S04]  /*0520*/  @P0 STG.E desc[UR8][R10.64], R23 ;  /* 0x000000170a000986 */ /* 0x0005e8000c101908 */
.L_x_9:
[----:B------:R-:W0:Y:S01]  /*0530*/  LDCU UR6, c[0x0][0x388] ;  /* 0x00007100ff0677ac */ /* 0x000e220008000800 */
[----:B------:R-:W-:-:S05]  /*0540*/  IMAD.IADD R2, R21, 0x1, R2 ;  /* 0x0000000115027824 */ /* 0x000fca00078e0202 */
[----:B0-----:R-:W-:-:S13]  /*0550*/  ISETP.GE.AND P0, PT, R2, UR6, PT ;  /* 0x0000000602007c0c */ /* 0x001fda000bf06270 */
[----:B------:R-:W-:Y:S05]  /*0560*/  @!P0 BRA `(.L_x_10) ;  /* 0xfffffff800fc8947 */ /* 0x000fea000383ffff */
[----:B---34-:R-:W-:Y:S05]  /*0570*/  EXIT ;  /* 0x000000000000794d */ /* 0x018fea0003800000 */
.L_x_11:
        /* <DEDUP_REMOVED lines=16> */
.L_x_191:


//--------------------- .text.stoch_one_series_many_params_f32 --------------------------
	.section	.text.stoch_one_series_many_params_f32,"ax",@progbits
	.align	128
        .global         stoch_one_series_many_params_f32
        .type           stoch_one_series_many_params_f32,@function
        .size           stoch_one_series_many_params_f32,(.L_x_187 - stoch_one_series_many_params_f32)
        .other          stoch_one_series_many_params_f32,@"STO_CUDA_ENTRY STV_DEFAULT"
stoch_one_series_many_params_f32:
.text.stoch_one_series_many_params_f32:
[----:B------:R-:W-:Y:S01]  /*0000*/  LDC R1, c[0x0][0x37c] ;  /* 0x0000df00ff017b82 */ /* 0x000fe20000000800 */
[----:B------:R-:W0:Y:S07]  /*0010*/  S2R R29, SR_TID.X ;  /* 0x00000000001d7919 */ /* 0x000e2e0000002100 */
[----:B------:R-:W0:Y:S08]  /*0020*/  S2UR UR4, SR_CTAID.X ;  /* 0x00000000000479c3 */ /* 0x000e300000002500 */
[----:B------:R-:W0:Y:S08]  /*0030*/  LDC R28, c[0x0][0x360] ;  /* 0x0000d800ff1c7b82 */ /* 0x000e300000000800 */
[----:B------:R-:W1:Y:S01]  /*0040*/  LDC R11, c[0x0][0x3ac] ;  /* 0x0000eb00ff0b7b82 */ /* 0x000e620000000800 */
[----:B0-----:R-:W-:-:S05]  /*0050*/  IMAD R28, R28, UR4, R29 ;  /* 0x000000041c1c7c24 */ /* 0x001fca000f8e021d */
[----:B-1----:R-:W-:-:S13]  /*0060*/  ISETP.GE.AND P0, PT, R28, R11, PT ;  /* 0x0000000b1c00720c */ /* 0x002fda0003f06270 */
[----:B------:R-:W-:Y:S05]  /*0070*/  @P0 EXIT ;  /* 0x000000000000094d */ /* 0x000fea0003800000 */
[----:B------:R-:W0:Y:S01]  /*0080*/  LDC.64 R8, c[0x0][0x398] ;  /* 0x0000e600ff087b82 */ /* 0x000e220000000a00 */
[----:B------:R-:W1:Y:S01]  /*0090*/  LDCU.64 UR4, c[0x0][0x358] ;  /* 0x00006b00ff0477ac */ /* 0x000e620008000a00 */
[----:B------:R-:W2:Y:S06]  /*00a0*/  LDCU.64 UR12, c[0x0][0x3b0] ;  /* 0x00007600ff0c77ac */ /* 0x000eac0008000a00 */
[----:B------:R-:W3:Y:S08]  /*00b0*/  LDC.64 R6, c[0x0][0x3a0] ;  /* 0x0000e800ff067b82 */ /* 0x000ef00000000a00 */
[----:B------:R-:W4:Y:S01]  /*00c0*/  LDC R3, c[0x0][0x3a8] ;  /* 0x0000ea00ff037b82 */ /* 0x000f220000000800 */
[----:B0-----:R-:W-:-:S06]  /*00d0*/  IMAD.WIDE R8, R28, 0x4, R8 ;  /* 0x000000041c087825 */ /* 0x001fcc00078e0208 */
[----:B-1----:R-:W4:Y:S01]  /*00e0*/  LDG.E.CONSTANT R8, desc[UR4][R8.64] ;  /* 0x0000000408087981 */ /* 0x002f22000c1e9900 */
[----:B---3--:R-:W-:-:S06]  /*00f0*/  IMAD.WIDE R6, R28, 0x4, R6 ;  /* 0x000000041c067825 */ /* 0x008fcc00078e0206 */
[----:B------:R-:W3:Y:S01]  /*0100*/  LDG.E.CONSTANT R6, desc[UR4][R6.64] ;  /* 0x0000000406067981 */ /* 0x000ee2000c1e9900 */
[----:B------:R-:W-:Y:S02]  /*0110*/  SHF.R.S32.HI R29, RZ, 0x1f, R28 ;  /* 0x0000001fff1d7819 */ /* 0x000fe4000001141c */
[----:B----4-:R-:W-:-:S04]  /*0120*/  ISETP.GT.AND P0, PT, R8, R3, PT ;  /* 0x000000030800720c */ /* 0x010fc80003f04270 */
[----:B------:R-:W-:Y:S02]  /*0130*/  ISETP.LT.OR P0, PT, R8, 0x1, P0 ;  /* 0x000000010800780c */ /* 0x000fe40000701670 */
[C---:B---3--:R-:W-:Y:S02]  /*0140*/  ISETP.GE.AND P1, PT, R6.reuse, R3, PT ;  /* 0x000000030600720c */ /* 0x048fe40003f26270 */
[----:B------:R-:W-:Y:S02]  /*0150*/  ISETP.LT.OR P0, PT, R3, 0x1, P0 ;  /* 0x000000010300780c */ /* 0x000fe40000701670 */
[----:B------:R-:W-:-:S04]  /*0160*/  ISETP.LT.OR P1, PT, R6, RZ, P1 ;  /* 0x000000ff0600720c */ /* 0x000fc80000f21670 */
[----:B------:R-:W-:-:S13]  /*0170*/  PLOP3.LUT P0, PT, P0, P1, PT, 0xf8, 0x8f ;  /* 0x00000000008f781c */ /* 0x000fda0000703f70 */
[----:B--2---:R-:W-:Y:S05]  /*0180*/  @!P0 BRA `(.L_x_12) ;  /* 0x0000000400848947 */ /* 0x004fea0003800000 */
[----:B------:R-:W-:-:S13]  /*0190*/  ISETP.GE.AND P0, PT, R3, 0x1, PT ;  /* 0x000000010300780c */ /* 0x000fda0003f06270 */
[----:B------:R-:W-:Y:S05]  /*01a0*/  @!P0 EXIT ;  /* 0x000000000000894d */ /* 0x000fea0003800000 */
[C---:B------:R-:W-:Y:S01]  /*01b0*/  ISETP.GE.U32.AND P1, PT, R3.reuse, 0x8, PT ;  /* 0x000000080300780c */ /* 0x040fe20003f26070 */
[----:B------:R-:W-:Y:S01]  /*01c0*/  IMAD.MOV.U32 R5, RZ, RZ, RZ ;  /* 0x000000ffff057224 */ /* 0x000fe200078e00ff */
[----:B------:R-:W-:Y:S02]  /*01d0*/  LOP3.LUT R10, R3, 0x7, RZ, 0xc0, !PT ;  /* 0x00000007030a7812 */ /* 0x000fe400078ec0ff */
[----:B------:R-:W-:Y:S02]  /*01e0*/  SHF.R.S32.HI R0, RZ, 0x1f, R11 ;  /* 0x0000001fff007819 */ /* 0x000fe4000001140b */
[----:B------:R-:W-:-:S07]  /*01f0*/  ISETP.NE.AND P0, PT, R10, RZ, PT ;  /* 0x000000ff0a00720c */ /* 0x000fce0003f05270 */
[----:B------:R-:W-:Y:S06]  /*0200*/  @!P1 BRA `(.L_x_13) ;  /* 0x0000000000909947 */ /* 0x000fec0003800000 */
[----:B------:R-:W0:Y:S01]  /*0210*/  LDCU.64 UR6, c[0x0][0x3b0] ;  /* 0x00007600ff0677ac */ /* 0x000e220008000a00 */
[----:B------:R-:W-:Y:S01]  /*0220*/  LOP3.LUT R5, R3, 0x7ffffff8, RZ, 0xc0, !PT ;  /* 0x7ffffff803057812 */ /* 0x000fe200078ec0ff */
[C---:B------:R-:W-:Y:S01]  /*0230*/  IMAD.SHL.U32 R25, R11.reuse, 0x4, RZ ;  /* 0x000000040b197824 */ /* 0x040fe200078e00ff */
[C-C-:B------:R-:W-:Y:S02]  /*0240*/  SHF.L.U64.HI R4, R11.reuse, 0x5, R0.reuse ;  /* 0x000000050b047819 */ /* 0x140fe40000010200 */
[----:B------:R-:W-:Y:S01]  /*0250*/  SHF.L.U64.HI R27, R11, 0x2, R0 ;  /* 0x000000020b1b7819 */ /* 0x000fe20000010200 */
[----:B------:R-:W-:Y:S01]  /*0260*/  IMAD.MOV R2, RZ, RZ, -R5 ;  /* 0x000000ffff027224 */ /* 0x000fe200078e0a05 */
[----:B0-----:R-:W-:-:S04]  /*0270*/  LEA R6, P1, R28, UR6, 0x2 ;  /* 0x000000061c067c11 */ /* 0x001fc8000f8210ff */
[----:B------:R-:W-:-:S09]  /*0280*/  LEA.HI.X R7, R28, UR7, R29, 0x2, P1 ;  /* 0x000000071c077c11 */ /* 0x000fd200088f141d */
.L_x_14:
[-C--:B-1----:R-:W-:Y:S01]  /*0290*/  IADD3 R8, P1, PT, R6, R25.reuse, RZ ;  /* 0x0000001906087210 */ /* 0x082fe20007f3e0ff */
[----:B------:R-:W-:Y:S02]  /*02a0*/  IMAD.MOV.U32 R31, RZ, RZ, 0x7fffffff ;  /* 0x7fffffffff1f7424 */ /* 0x000fe400078e00ff */
[----:B------:R-:W-:Y:S02]  /*02b0*/  VIADD R2, R2, 0x8 ;  /* 0x0000000802027836 */ /* 0x000fe40000000000 */
[--C-:B------:R-:W-:Y:S01]  /*02c0*/  IMAD.X R9, R7, 0x1, R27.reuse, P1 ;  /* 0x0000000107097824 */ /* 0x100fe200008e061b */
[-C--:B------:R-:W-:Y:S01]  /*02d0*/  IADD3 R12, P1, PT, R8, R25.reuse, RZ ;  /* 0x00000019080c7210 */ /* 0x080fe20007f3e0ff */
[----:B------:R0:W-:Y:S04]  /*02e0*/  STG.E desc[UR4][R6.64], R31 ;  /* 0x0000001f06007986 */ /* 0x0001e8000c101904 */
[--C-:B------:R-:W-:Y:S01]  /*02f0*/  IMAD.X R13, R9, 0x1, R27.reuse, P1 ;  /* 0x00000001090d7824 */ /* 0x100fe200008e061b */
[-C--:B------:R-:W-:Y:S01]  /*0300*/  IADD3 R14, P1, PT, R12, R25.reuse, RZ ;  /* 0x000000190c0e7210 */ /* 0x080fe20007f3e0ff */
[----:B------:R1:W-:Y:S04]  /*0310*/  STG.E desc[UR4][R8.64], R31 ;  /* 0x0000001f08007986 */ /* 0x0003e8000c101904 */
[----:B------:R-:W-:Y:S01]  /*0320*/  IMAD.X R15, R13, 0x1, R27, P1 ;  /* 0x000000010d0f7824 */ /* 0x000fe200008e061b */
[----:B------:R-:W-:Y:S01]  /*0330*/  IADD3 R16, P1, PT, R14, R25, RZ ;  /* 0x000000190e107210 */ /* 0x000fe20007f3e0ff */
[----:B------:R1:W-:Y:S01]  /*0340*/  STG.E desc[UR4][R12.64], R31 ;  /* 0x0000001f0c007986 */ /* 0x0003e2000c101904 */
[----:B0-----:R-:W-:-:S03]  /*0350*/  LEA R6, P2, R11, R6, 0x5 ;  /* 0x000000060b067211 */ /* 0x001fc600078428ff */
[----:B------:R-:W-:Y:S01]  /*0360*/  IMAD.X R17, R15, 0x1, R27, P1 ;  /* 0x000000010f117824 */ /* 0x000fe200008e061b */
[----:B------:R-:W-:Y:S01]  /*0370*/  IADD3 R18, P1, PT, R16, R25, RZ ;  /* 0x0000001910127210 */ /* 0x000fe20007f3e0ff */
[----:B------:R1:W-:Y:S01]  /*0380*/  STG.E desc[UR4][R14.64], R31 ;  /* 0x0000001f0e007986 */ /* 0x0003e2000c101904 */
[----:B------:R-:W-:-:S03]  /*0390*/  IMAD.X R7, R7, 0x1, R4, P2 ;  /* 0x0000000107077824 */ /* 0x000fc600010e0604 */
[--C-:B------:R-:W-:Y:S01]  /*03a0*/  IMAD.X R19, R17, 0x1, R27.reuse, P1 ;  /* 0x0000000111137824 */ /* 0x100fe200008e061b */
[-C--:B------:R-:W-:Y:S01]  /*03b0*/  IADD3 R20, P1, PT, R18, R25.reuse, RZ ;  /* 0x0000001912147210 */ /* 0x080fe20007f3e0ff */
[----:B------:R1:W-:Y:S04]  /*03c0*/  STG.E desc[UR4][R16.64], R31 ;  /* 0x0000001f10007986 */ /* 0x0003e8000c101904 */
[--C-:B------:R-:W-:Y:S01]  /*03d0*/  IMAD.X R21, R19, 0x1, R27.reuse, P1 ;  /* 0x0000000113157824 */ /* 0x100fe200008e061b */
[----:B------:R-:W-:Y:S01]  /*03e0*/  IADD3 R22, P1, PT, R20, R25, RZ ;  /* 0x0000001914167210 */ /* 0x000fe20007f3e0ff */
[----:B------:R1:W-:Y:S04]  /*03f0*/  STG.E desc[UR4][R18.64], R31 ;  /* 0x0000001f12007986 */ /* 0x0003e8000c101904 */
[----:B------:R-:W-:Y:S01]  /*0400*/  IMAD.X R23, R21, 0x1, R27, P1 ;  /* 0x0000000115177824 */ /* 0x000fe200008e061b */
[----:B------:R1:W-:Y:S01]  /*0410*/  STG.E desc[UR4][R20.64], R31 ;  /* 0x0000001f14007986 */ /* 0x0003e2000c101904 */
[----:B------:R-:W-:-:S03]  /*0420*/  ISETP.NE.AND P1, PT, R2, RZ, PT ;  /* 0x000000ff0200720c */ /* 0x000fc60003f25270 */
[----:B------:R1:W-:Y:S10]  /*0430*/  STG.E desc[UR4][R22.64], R31 ;  /* 0x0000001f16007986 */ /* 0x0003f4000c101904 */
[----:B------:R-:W-:Y:S05]  /*0440*/  @P1 BRA `(.L_x_14) ;  /* 0xfffffffc00901947 */ /* 0x000fea000383ffff */
.L_x_13:
[----:B------:R-:W-:Y:S05]  /*0450*/  @!P0 EXIT ;  /* 0x000000000000894d */ /* 0x000fea0003800000 */
[----:B------:R-:W-:Y:S02]  /*0460*/  ISETP.GE.U32.AND P0, PT, R10, 0x4, PT ;  /* 0x000000040a00780c */ /* 0x000fe40003f06070 */
[----:B------:R-:W-:-:S04]  /*0470*/  LOP3.LUT R2, R3, 0x3, RZ, 0xc0, !PT ;  /* 0x0000000303027812 */ /* 0x000fc800078ec0ff */
[----:B------:R-:W-:-:S07]  /*0480*/  ISETP.NE.AND P1, PT, R2, RZ, PT ;  /* 0x000000ff0200720c */ /* 0x000fce0003f25270 */
[----:B------:R-:W-:Y:S06]  /*0490*/  @!P0 BRA `(.L_x_15) ;  /* 0x00000000004c8947 */ /* 0x000fec0003800000 */
[----:B------:R-:W0:Y:S01]  /*04a0*/  LDCU.64 UR6, c[0x0][0x3b0] ;  /* 0x00007600ff0677ac */ /* 0x000e220008000a00 */
[----:B------:R-:W-:Y:S01]  /*04b0*/  IMAD.WIDE.U32 R6, R5, R11, R28 ;  /* 0x0000000b05067225 */ /* 0x000fe200078e001c */
[----:B-1----:R-:W-:-:S03]  /*04c0*/  SHF.L.U64.HI R15, R11, 0x2, R0 ;  /* 0x000000020b0f7819 */ /* 0x002fc60000010200 */
[----:B------:R-:W-:Y:S02]  /*04d0*/  IMAD.SHL.U32 R19, R11, 0x4, RZ ;  /* 0x000000040b137824 */ /* 0x000fe400078e00ff */
[C---:B------:R-:W-:Y:S02]  /*04e0*/  IMAD R7, R5.reuse, R0, R7 ;  /* 0x0000000005077224 */ /* 0x040fe400078e0207 */
[----:B------:R-:W-:Y:S02]  /*04f0*/  IMAD.MOV.U32 R17, RZ, RZ, 0x7fffffff ;  /* 0x7fffffffff117424 */ /* 0x000fe400078e00ff */
[----:B------:R-:W-:Y:S01]  /*0500*/  VIADD R5, R5, 0x4 ;  /* 0x0000000405057836 */ /* 0x000fe20000000000 */
[----:B0-----:R-:W-:-:S04]  /*0510*/  LEA R8, P0, R6, UR6, 0x2 ;  /* 0x0000000606087c11 */ /* 0x001fc8000f8010ff */
[-C--:B------:R-:W-:Y:S02]  /*0520*/  IADD3 R12, P2, PT, R8, R19.reuse, RZ ;  /* 0x00000013080c7210 */ /* 0x080fe40007f5e0ff */
[----:B------:R-:W-:Y:S02]  /*0530*/  LEA.HI.X R9, R6, UR7, R7, 0x2, P0 ;  /* 0x0000000706097c11 */ /* 0x000fe400080f1407 */
[----:B------:R-:W-:-:S03]  /*0540*/  IADD3 R6, P0, PT, R12, R19, RZ ;  /* 0x000000130c067210 */ /* 0x000fc60007f1e0ff */
[--C-:B------:R-:W-:Y:S01]  /*0550*/  IMAD.X R13, R9, 0x1, R15.reuse, P2 ;  /* 0x00000001090d7824 */ /* 0x100fe200010e060f */
[----:B------:R-:W-:Y:S01]  /*0560*/  IADD3 R14, P2, PT, R6, R19, RZ ;  /* 0x00000013060e7210 */ /* 0x000fe20007f5e0ff */
[----:B------:R0:W-:Y:S02]  /*0570*/  STG.E desc[UR4][R8.64], R17 ;  /* 0x0000001108007986 */ /* 0x0001e4000c101904 */
[--C-:B------:R-:W-:Y:S02]  /*0580*/  IMAD.X R7, R13, 0x1, R15.reuse, P0 ;  /* 0x000000010d077824 */ /* 0x100fe400000e060f */
[----:B------:R0:W-:Y:S02]  /*0590*/  STG.E desc[UR4][R12.64], R17 ;  /* 0x000000110c007986 */ /* 0x0001e4000c101904 */
[----:B------:R-:W-:Y:S02]  /*05a0*/  IMAD.X R15, R7, 0x1, R15, P2 ;  /* 0x00000001070f7824 */ /* 0x000fe400010e060f */
[----:B------:R0:W-:Y:S04]  /*05b0*/  STG.E desc[UR4][R6.64], R17 ;  /* 0x0000001106007986 */ /* 0x0001e8000c101904 */
[----:B------:R0:W-:Y:S02]  /*05c0*/  STG.E desc[UR4][R14.64], R17 ;  /* 0x000000110e007986 */ /* 0x0001e4000c101904 */
.L_x_15:
[----:B------:R-:W-:Y:S05]  /*05d0*/  @!P1 EXIT ;  /* 0x000000000000994d */ /* 0x000fea0003800000 */
[----:B------:R-:W-:Y:S02]  /*05e0*/  ISETP.NE.AND P0, PT, R2, 0x1, PT ;  /* 0x000000010200780c */ /* 0x000fe40003f05270 */
[----:B------:R-:W-:-:S04]  /*05f0*/  LOP3.LUT R3, R3, 0x1, RZ, 0xc0, !PT ;  /* 0x0000000103037812 */ /* 0x000fc800078ec0ff */
[----:B------:R-:W-:-:S07]  /*0600*/  ISETP.NE.U32.AND P1, PT, R3, 0x1, PT ;  /* 0x000000010300780c */ /* 0x000fce0003f25070 */
[----:B------:R-:W-:Y:S06]  /*0610*/  @!P0 BRA `(.L_x_16) ;  /* 0x0000000000348947 */ /* 0x000fec0003800000 */
[----:B------:R-:W2:Y:S01]  /*0620*/  LDCU.64 UR6, c[0x0][0x3b0] ;  /* 0x00007600ff0677ac */ /* 0x000ea20008000a00 */
[----:B------:R-:W-:Y:S02]  /*0630*/  IMAD.MOV.U32 R2, RZ, RZ, R28 ;  /* 0x000000ffff027224 */ /* 0x000fe400078e001c */
[----:B------:R-:W-:Y:S02]  /*0640*/  IMAD.MOV.U32 R3, RZ, RZ, R29 ;  /* 0x000000ffff037224 */ /* 0x000fe400078e001d */
[----:B01----:R-:W-:Y:S02]  /*0650*/  IMAD.MOV.U32 R9, RZ, RZ, 0x7fffffff ;  /* 0x7fffffffff097424 */ /* 0x003fe400078e00ff */
[----:B------:R-:W-:-:S04]  /*0660*/  IMAD.WIDE.U32 R2, R5, R11, R2 ;  /* 0x0000000b05027225 */ /* 0x000fc800078e0002 */
[C---:B------:R-:W-:Y:S02]  /*0670*/  IMAD R3, R5.reuse, R0, R3 ;  /* 0x0000000005037224 */ /* 0x040fe400078e0203 */
[----:B------:R-:W-:Y:S01]  /*0680*/  VIADD R5, R5, 0x2 ;  /* 0x0000000205057836 */ /* 0x000fe20000000000 */
[----:B--2---:R-:W-:-:S04]  /*0690*/  LEA R6, P0, R2, UR6, 0x2 ;  /* 0x0000000602067c11 */ /* 0x004fc8000f8010ff */
[----:B------:R-:W-:Y:S02]  /*06a0*/  LEA.HI.X R7, R2, UR7, R3, 0x2, P0 ;  /* 0x0000000702077c11 */ /* 0x000fe400080f1403 */
[----:B------:R-:W-:-:S03]  /*06b0*/  LEA R2, P0, R11, R6, 0x2 ;  /* 0x000000060b027211 */ /* 0x000fc600078010ff */
[----:B------:R2:W-:Y:S01]  /*06c0*/  STG.E desc[UR4][R6.64], R9 ;  /* 0x0000000906007986 */ /* 0x0005e2000c101904 */
[----:B------:R-:W-:-:S05]  /*06d0*/  LEA.HI.X R3, R11, R7, R0, 0x2, P0 ;  /* 0x000000070b037211 */ /* 0x000fca00000f1400 */
[----:B------:R2:W-:Y:S04]  /*06e0*/  STG.E desc[UR4][R2.64], R9 ;  /* 0x0000000902007986 */ /* 0x0005e8000c101904 */
.L_x_16:
[----:B------:R-:W-:Y:S05]  /*06f0*/  @P1 EXIT ;  /* 0x000000000000194d */ /* 0x000fea0003800000 */
[----:B------:R-:W3:Y:S01]  /*0700*/  LDCU.64 UR6, c[0x0][0x3b0] ;  /* 0x00007600ff0677ac */ /* 0x000ee20008000a00 */
[----:B--2---:R-:W-:Y:S02]  /*0710*/  IMAD.MOV.U32 R2, RZ, RZ, R28 ;  /* 0x000000ffff027224 */ /* 0x004fe400078e001c */
[----:B------:R-:W-:Y:S02]  /*0720*/  IMAD.MOV.U32 R3, RZ, RZ, R29 ;  /* 0x000000ffff037224 */ /* 0x000fe400078e001d */
[----:B------:R-:W-:-:S04]  /*0730*/  IMAD.WIDE.U32 R2, R5, R11, R2 ;  /* 0x0000000b05027225 */ /* 0x000fc800078e0002 */
[----:B------:R-:W-:Y:S02]  /*0740*/  IMAD R5, R5, R0, R3 ;  /* 0x0000000005057224 */ /* 0x000fe400078e0203 */
[----:B------:R-:W-:Y:S01]  /*0750*/  IMAD.MOV.U32 R3, RZ, RZ, 0x7fffffff ;  /* 0x7fffffffff037424 */ /* 0x000fe200078e00ff */
[----:B---3--:R-:W-:-:S04]  /*0760*/  LEA R4, P0, R2, UR6, 0x2 ;  /* 0x0000000602047c11 */ /* 0x008fc8000f8010ff */
[----:B------:R-:W-:-:S05]  /*0770*/  LEA.HI.X R5, R2, UR7, R5, 0x2, P0 ;  /* 0x0000000702057c11 */ /* 0x000fca00080f1405 */
[----:B------:R-:W-:Y:S01]  /*0780*/  STG.E desc[UR4][R4.64], R3 ;  /* 0x0000000304007986 */ /* 0x000fe2000c101904 */
[----:B------:R-:W-:Y:S05]  /*0790*/  EXIT ;  /* 0x000000000000794d */ /* 0x000fea0003800000 */
.L_x_12:
[----:B------:R-:W-:Y:S01]  /*07a0*/  IMAD.IADD R0, R8, 0x1, R6 ;  /* 0x0000000108007824 */ /* 0x000fe200078e0206 */
[----:B------:R-:W-:Y:S03]  /*07b0*/  BSSY.RECONVERGENT B0, `(.L_x_17) ;  /* 0x0000075000007945 */ /* 0x000fe60003800200 */
[----:B------:R-:W-:-:S05]  /*07c0*/  VIADD R5, R0, 0xffffffff ;  /* 0xffffffff00057836 */ /* 0x000fca0000000000 */
[----:B------:R-:W-:-:S13]  /*07d0*/  ISETP.GE.AND P0, PT, R5, 0x1, PT ;  /* 0x000000010500780c */ /* 0x000fda0003f06270 */
[----:B------:R-:W-:Y:S05]  /*07e0*/  @!P0 BRA `(.L_x_18) ;  /* 0x0000000400c48947 */ /* 0x000fea0003800000 */
[----:B------:R-:W-:Y:S01]  /*07f0*/  VIADD R0, R0, 0xfffffffe ;  /* 0xfffffffe00007836 */ /* 0x000fe20000000000 */
[----:B------:R-:W-:Y:S01]  /*0800*/  LOP3.LUT R4, R5, 0x7, RZ, 0xc0, !PT ;  /* 0x0000000705047812 */ /* 0x000fe200078ec0ff */
[----:B------:R-:W-:Y:S01]  /*0810*/  BSSY.RECONVERGENT B1, `(.L_x_19) ;  /* 0x000002a000017945 */ /* 0x000fe20003800200 */
[----:B------:R-:W-:Y:S02]  /*0820*/  IMAD.MOV.U32 R2, RZ, RZ, RZ ;  /* 0x000000ffff027224 */ /* 0x000fe400078e00ff */
[----:B------:R-:W-:Y:S02]  /*0830*/  ISETP.GE.U32.AND P1, PT, R0, 0x7, PT ;  /* 0x000000070000780c */ /* 0x000fe40003f26070 */
[----:B------:R-:W-:Y:S02]  /*0840*/  ISETP.NE.AND P0, PT, R4, RZ, PT ;  /* 0x000000ff0400720c */ /* 0x000fe40003f05270 */
[----:B------:R-:W-:-:S09]  /*0850*/  SHF.R.S32.HI R0, RZ, 0x1f, R11 ;  /* 0x0000001fff007819 */ /* 0x000fd2000001140b */
[----:B------:R-:W-:Y:S05]  /*0860*/  @!P1 BRA `(.L_x_20) ;  /* 0x0000000000909947 */ /* 0x000fea0003800000 */
[----:B------:R-:W-:Y:S01]  /*0870*/  LOP3.LUT R2, R5, 0x7ffffff8, RZ, 0xc0, !PT ;  /* 0x7ffffff805027812 */ /* 0x000fe200078ec0ff */
[C---:B------:R-:W-:Y:S01]  /*0880*/  IMAD.SHL.U32 R33, R11.reuse, 0x4, RZ ;  /* 0x000000040b217824 */ /* 0x040fe200078e00ff */
[----:B------:R-:W-:Y:S01]  /*0890*/  SHF.L.U64.HI R31, R11, 0x2, R0 ;  /* 0x000000020b1f7819 */ /* 0x000fe20000010200 */
[----:B------:R-:W-:-:S07]  /*08a0*/  IMAD.MOV.U32 R7, RZ, RZ, RZ ;  /* 0x000000ffff077224 */ /* 0x000fce00078e00ff */
.L_x_21:
[----:B0-----:R-:W-:Y:S02]  /*08b0*/  IMAD.MOV.U32 R12, RZ, RZ, R28 ;  /* 0x000000ffff0c7224 */ /* 0x001fe400078e001c */
[----:B------:R-:W-:Y:S02]  /*08c0*/  IMAD.MOV.U32 R13, RZ, RZ, R29 ;  /* 0x000000ffff0d7224 */ /* 0x000fe400078e001d */
[----:B------:R-:W-:-:S04]  /*08d0*/  IMAD.WIDE.U32 R12, R7, R11, R12 ;  /* 0x0000000b070c7225 */ /* 0x000fc800078e000c */
[C---:B------:R-:W-:Y:S01]  /*08e0*/  IMAD R9, R7.reuse, R0, R13 ;  /* 0x0000000007097224 */ /* 0x040fe200078e020d */
[----:B------:R-:W-:Y:S01]  /*08f0*/  LEA R14, P1, R12, UR12, 0x2 ;  /* 0x0000000c0c0e7c11 */ /* 0x000fe2000f8210ff */
[----:B------:R-:W-:-:S03]  /*0900*/  VIADD R7, R7, 0x8 ;  /* 0x0000000807077836 */ /* 0x000fc60000000000 */
[----:B------:R-:W-:Y:S01]  /*0910*/  LEA.HI.X R15, R12, UR13, R9, 0x2, P1 ;  /* 0x0000000d0c0f7c11 */ /* 0x000fe200088f1409 */
[----:B------:R-:W-:Y:S01]  /*0920*/  IMAD.MOV.U32 R9, RZ, RZ, 0x7fffffff ;  /* 0x7fffffffff097424 */ /* 0x000fe200078e00ff */
[----:B------:R-:W-:-:S04]  /*0930*/  IADD3 R12, P1, PT, R14, R33, RZ ;  /* 0x000000210e0c7210 */ /* 0x000fc80007f3e0ff */
[----:B------:R0:W-:Y:S01]  /*0940*/  STG.E desc[UR4][R14.64], R9 ;  /* 0x000000090e007986 */ /* 0x0001e2000c101904 */
[----:B------:R-:W-:Y:S01]  /*0950*/  IMAD.X R13, R15, 0x1, R31, P1 ;  /* 0x000000010f0d7824 */ /* 0x000fe200008e061f */
        /* <DEDUP_REMOVED lines=18> */
[----:B------:R-:W-:-:S04]  /*0a80*/  ISETP.NE.AND P1, PT, R7, R2, PT ;  /* 0x000000020700720c */ /* 0x000fc80003f25270 */
[----:B------:R0:W-:Y:S09]  /*0a90*/  STG.E desc[UR4][R26.64], R9 ;  /* 0x000000091a007986 */ /* 0x0001f2000c101904 */
[----:B------:R-:W-:Y:S05]  /*0aa0*/  @P1 BRA `(.L_x_21) ;  /* 0xfffffffc00801947 */ /* 0x000fea000383ffff */
.L_x_20:
[----:B------:R-:W-:Y:S05]  /*0ab0*/  BSYNC.RECONVERGENT B1 ;  /* 0x0000000000017941 */ /* 0x000fea0003800200 */
.L_x_19:
[----:B------:R-:W-:Y:S05]  /*0ac0*/  @!P0 BRA `(.L_x_18) ;  /* 0x00000004000c8947 */ /* 0x000fea0003800000 */
[----:B------:R-:W-:Y:S01]  /*0ad0*/  ISETP.GE.U32.AND P0, PT, R4, 0x4, PT ;  /* 0x000000040400780c */ /* 0x000fe20003f06070 */
[----:B------:R-:W-:Y:S01]  /*0ae0*/  BSSY.RECONVERGENT B1, `(.L_x_22) ;  /* 0x0000020000017945 */ /* 0x000fe20003800200 */
[----:B------:R-:W-:-:S04]  /*0af0*/  LOP3.LUT R10, R5, 0x3, RZ, 0xc0, !PT ;  /* 0x00000003050a7812 */ /* 0x000fc800078ec0ff */
[----:B------:R-:W-:-:S07]  /*0b00*/  ISETP.NE.AND P1, PT, R10, RZ, PT ;  /* 0x000000ff0a00720c */ /* 0x000fce0003f25270 */
[----:B------:R-:W-:Y:S06]  /*0b10*/  @!P0 BRA `(.L_x_23) ;  /* 0x0000000000708947 */ /* 0x000fec0003800000 */
[----:B------:R-:W1:Y:S01]  /*0b20*/  LDCU.64 UR6, c[0x0][0x3b0] ;  /* 0x00007600ff0677ac */ /* 0x000e620008000a00 */
[----:B0-----:R-:W-:Y:S02]  /*0b30*/  IMAD.MOV.U32 R18, RZ, RZ, R28 ;  /* 0x000000ffff127224 */ /* 0x001fe400078e001c */
[----:B------:R-:W-:Y:S02]  /*0b40*/  IMAD.MOV.U32 R19, RZ, RZ, R29 ;  /* 0x000000ffff137224 */ /* 0x000fe400078e001d */
[C---:B------:R-:W-:Y:S02]  /*0b50*/  VIADD R7, R2.reuse, 0x1 ;  /* 0x0000000102077836 */ /* 0x040fe40000000000 */
[----:B------:R-:W-:-:S04]  /*0b60*/  IMAD.WIDE.U32 R20, R2, R11, R18 ;  /* 0x0000000b02147225 */ /* 0x000fc800078e0012 */
[C---:B------:R-:W-:Y:S02]  /*0b70*/  VIADD R9, R2.reuse, 0x2 ;  /* 0x0000000202097836 */ /* 0x040fe40000000000 */
[C---:B------:R-:W-:Y:S02]  /*0b80*/  VIADD R23, R2.reuse, 0x3 ;  /* 0x0000000302177836 */ /* 0x040fe40000000000 */
[----:B------:R-:W-:Y:S02]  /*0b90*/  IMAD R17, R2, R0, R21 ;  /* 0x0000000002117224 */ /* 0x000fe400078e0215 */
[----:B------:R-:W-:Y:S01]  /*0ba0*/  IMAD.WIDE.U32 R12, R7, R11, R18 ;  /* 0x0000000b070c7225 */ /* 0x000fe200078e0012 */
[----:B-1----:R-:W-:-:S03]  /*0bb0*/  LEA R16, P0, R20, UR6, 0x2 ;  /* 0x0000000614107c11 */ /* 0x002fc6000f8010ff */
[-C--:B------:R-:W-:Y:S01]  /*0bc0*/  IMAD.WIDE.U32 R14, R9, R11.reuse, R18 ;  /* 0x0000000b090e7225 */ /* 0x080fe200078e0012 */
[----:B------:R-:W-:Y:S02]  /*0bd0*/  LEA.HI.X R17, R20, UR7, R17, 0x2, P0 ;  /* 0x0000000714117c11 */ /* 0x000fe400080f1411 */
[----:B------:R-:W-:Y:S01]  /*0be0*/  LEA R20, P0, R12, UR6, 0x2 ;  /* 0x000000060c147c11 */ /* 0x000fe2000f8010ff */
[----:B------:R-:W-:Y:S01]  /*0bf0*/  IMAD.WIDE.U32 R18, R23, R11, R18 ;  /* 0x0000000b17127225 */ /* 0x000fe200078e0012 */
[----:B------:R-:W-:-:S03]  /*0c00*/  LEA R22, P2, R14, UR6, 0x2 ;  /* 0x000000060e167c11 */ /* 0x000fc6000f8410ff */
[-C--:B------:R-:W-:Y:S01]  /*0c10*/  IMAD R13, R7, R0.reuse, R13 ;  /* 0x00000000070d7224 */ /* 0x080fe200078e020d */
[----:B------:R-:W-:Y:S01]  /*0c20*/  LEA R24, P3, R18, UR6, 0x2 ;  /* 0x0000000612187c11 */ /* 0x000fe2000f8610ff */
[-C--:B------:R-:W-:Y:S02]  /*0c30*/  IMAD R9, R9, R0.reuse, R15 ;  /* 0x0000000009097224 */ /* 0x080fe400078e020f */
[----:B------:R-:W-:Y:S01]  /*0c40*/  IMAD R7, R23, R0, R19 ;  /* 0x0000000017077224 */ /* 0x000fe200078e0213 */
[----:B------:R-:W-:Y:S01]  /*0c50*/  LEA.HI.X R21, R12, UR7, R13, 0x2, P0 ;  /* 0x000000070c157c11 */ /* 0x000fe200080f140d */
[----:B------:R-:W-:Y:S01]  /*0c60*/  IMAD.MOV.U32 R15, RZ, RZ, 0x7fffffff ;  /* 0x7fffffffff0f7424 */ /* 0x000fe200078e00ff */
[----:B------:R-:W-:Y:S01]  /*0c70*/  LEA.HI.X R23, R14, UR7, R9, 0x2, P2 ;  /* 0x000000070e177c11 */ /* 0x000fe200090f1409 */
[----:B------:R-:W-:Y:S01]  /*0c80*/  VIADD R2, R2, 0x4 ;  /* 0x0000000402027836 */ /* 0x000fe20000000000 */
[----:B------:R-:W-:Y:S02]  /*0c90*/  LEA.HI.X R25, R18, UR7, R7, 0x2, P3 ;  /* 0x0000000712197c11 */ /* 0x000fe400098f1407 */
[----:B------:R1:W-:Y:S04]  /*0ca0*/  STG.E desc[UR4][R16.64], R15 ;  /* 0x0000000f10007986 */ /* 0x0003e8000c101904 */
[----:B------:R1:W-:Y:S04]  /*0cb0*/  STG.E desc[UR4][R20.64], R15 ;  /* 0x0000000f14007986 */ /* 0x0003e8000c101904 */
[----:B------:R1:W-:Y:S04]  /*0cc0*/  STG.E desc[UR4][R22.64], R15 ;  /* 0x0000000f16007986 */ /* 0x0003e8000c101904 */
[----:B------:R1:W-:Y:S02]  /*0cd0*/  STG.E desc[UR4][R24.64], R15 ;  /* 0x0000000f18007986 */ /* 0x0003e4000c101904 */
.L_x_23:
[----:B------:R-:W-:Y:S05]  /*0ce0*/  BSYNC.RECONVERGENT B1 ;  /* 0x0000000000017941 */ /* 0x000fea0003800200 */
.L_x_22:
[----:B------:R-:W-:Y:S05]  /*0cf0*/  @!P1 BRA `(.L_x_18) ;  /* 0x0000000000809947 */ /* 0x000fea0003800000 */
[----:B------:R-:W-:Y:S01]  /*0d00*/  ISETP.NE.AND P0, PT, R10, 0x1, PT ;  /* 0x000000010a00780c */ /* 0x000fe20003f05270 */
[----:B------:R-:W-:Y:S01]  /*0d10*/  BSSY.RECONVERGENT B1, `(.L_x_24) ;  /* 0x0000014000017945 */ /* 0x000fe20003800200 */
[----:B------:R-:W-:-:S04]  /*0d20*/  LOP3.LUT R4, R5, 0x1, RZ, 0xc0, !PT ;  /* 0x0000000105047812 */ /* 0x000fc800078ec0ff */
[----:B------:R-:W-:-:S07]  /*0d30*/  ISETP.NE.U32.AND P1, PT, R4, 0x1, PT ;  /* 0x000000010400780c */ /* 0x000fce0003f25070 */
[----:B------:R-:W-:Y:S06]  /*0d40*/  @!P0 BRA `(.L_x_25) ;  /* 0x0000000000408947 */ /* 0x000fec0003800000 */
[----:B------:R-:W2:Y:S01]  /*0d50*/  LDCU.64 UR6, c[0x0][0x3b0] ;  /* 0x00007600ff0677ac */ /* 0x000ea20008000a00 */
[----:B------:R-:W-:Y:S02]  /*0d60*/  VIADD R7, R2, 0x1 ;  /* 0x0000000102077836 */ /* 0x000fe40000000000 */
[----:B0-----:R-:W-:Y:S02]  /*0d70*/  IMAD.MOV.U32 R12, RZ, RZ, R28 ;  /* 0x000000ffff0c7224 */ /* 0x001fe400078e001c */
[----:B------:R-:W-:Y:S02]  /*0d80*/  IMAD.MOV.U32 R13, RZ, RZ, R29 ;  /* 0x000000ffff0d7224 */ /* 0x000fe400078e001d */
[----:B-1----:R-:W-:-:S04]  /*0d90*/  IMAD.WIDE.U32 R16, R7, R11, R12 ;  /* 0x0000000b07107225 */ /* 0x002fc800078e000c */
[----:B------:R-:W-:-:S04]  /*0da0*/  IMAD.WIDE.U32 R12, R2, R11, R12 ;  /* 0x0000000b020c7225 */ /* 0x000fc800078e000c */
[-C--:B------:R-:W-:Y:S01]  /*0db0*/  IMAD R9, R7, R0.reuse, R17 ;  /* 0x0000000007097224 */ /* 0x080fe200078e0211 */
[----:B--2---:R-:W-:Y:S01]  /*0dc0*/  LEA R14, P0, R12, UR6, 0x2 ;  /* 0x000000060c0e7c11 */ /* 0x004fe2000f8010ff */
[----:B------:R-:W-:Y:S01]  /*0dd0*/  IMAD R7, R2, R0, R13 ;  /* 0x0000000002077224 */ /* 0x000fe200078e020d */
[----:B------:R-:W-:Y:S01]  /*0de0*/  LEA R18, P2, R16, UR6, 0x2 ;  /* 0x0000000610127c11 */ /* 0x000fe2000f8410ff */
[----:B------:R-:W-:-:S03]  /*0df0*/  VIADD R2, R2, 0x2 ;  /* 0x0000000202027836 */ /* 0x000fc60000000000 */
[----:B------:R-:W-:Y:S01]  /*0e00*/  LEA.HI.X R15, R12, UR7, R7, 0x2, P0 ;  /* 0x000000070c0f7c11 */ /* 0x000fe200080f1407 */
[----:B------:R-:W-:Y:S01]  /*0e10*/  IMAD.MOV.U32 R7, RZ, RZ, 0x7fffffff ;  /* 0x7fffffffff077424 */ /* 0x000fe200078e00ff */
[----:B------:R-:W-:-:S04]  /*0e20*/  LEA.HI.X R19, R16, UR7, R9, 0x2, P2 ;  /* 0x0000000710137c11 */ /* 0x000fc800090f1409 */
[----:B------:R2:W-:Y:S04]  /*0e30*/  STG.E desc[UR4][R14.64], R7 ;  /* 0x000000070e007986 */ /* 0x0005e8000c101904 */
[----:B------:R2:W-:Y:S02]  /*0e40*/  STG.E desc[UR4][R18.64], R7 ;  /* 0x0000000712007986 */ /* 0x0005e4000c101904 */
.L_x_25:
[----:B------:R-:W-:Y:S05]  /*0e50*/  BSYNC.RECONVERGENT B1 ;  /* 0x0000000000017941 */ /* 0x000fea0003800200 */
.L_x_24:
[----:B------:R-:W-:Y:S05]  /*0e60*/  @P1 BRA `(.L_x_18) ;  /* 0x0000000000241947 */ /* 0x000fea0003800000 */
[----:B------:R-:W3:Y:S01]  /*0e70*/  LDCU.64 UR6, c[0x0][0x3b0] ;  /* 0x00007600ff0677ac */ /* 0x000ee20008000a00 */
[----:B0-----:R-:W-:Y:S02]  /*0e80*/  IMAD.MOV.U32 R12, RZ, RZ, R28 ;  /* 0x000000ffff0c7224 */ /* 0x001fe400078e001c */
[----:B------:R-:W-:Y:S02]  /*0e90*/  IMAD.MOV.U32 R13, RZ, RZ, R29 ;  /* 0x000000ffff0d7224 */ /* 0x000fe400078e001d */
[----:B------:R-:W-:-:S04]  /*0ea0*/  IMAD.WIDE.U32 R12, R2, R11, R12 ;  /* 0x0000000b020c7225 */ /* 0x000fc800078e000c */
[----:B--2---:R-:W-:Y:S01]  /*0eb0*/  IMAD R7, R2, R0, R13 ;  /* 0x0000000002077224 */ /* 0x004fe200078e020d */
[----:B---3--:R-:W-:-:S04]  /*0ec0*/  LEA R14, P0, R12, UR6, 0x2 ;  /* 0x000000060c0e7c11 */ /* 0x008fc8000f8010ff */
[----:B-1----:R-:W-:Y:S01]  /*0ed0*/  LEA.HI.X R15, R12, UR7, R7, 0x2, P0 ;  /* 0x000000070c0f7c11 */ /* 0x002fe200080f1407 */
[----:B------:R-:W-:-:S05]  /*0ee0*/  IMAD.MOV.U32 R7, RZ, RZ, 0x7fffffff ;  /* 0x7fffffffff077424 */ /* 0x000fca00078e00ff */
[----:B------:R3:W-:Y:S03]  /*0ef0*/  STG.E desc[UR4][R14.64], R7 ;  /* 0x000000070e007986 */ /* 0x0007e6000c101904 */
.L_x_18:
[----:B------:R-:W-:Y:S05]  /*0f00*/  BSYNC.RECONVERGENT B0 ;  /* 0x0000000000007941 */ /* 0x000fea0003800200 */
.L_x_17:
[----:B------:R-:W-:Y:S01]  /*0f10*/  ISETP.NE.AND P0, PT, R8, 0x1, PT ;  /* 0x000000010800780c */ /* 0x000fe20003f05270 */
[----:B------:R-:W-:-:S12]  /*0f20*/  IMAD.MOV.U32 R4, RZ, RZ, 0x42c80000 ;  /* 0x42c80000ff047424 */ /* 0x000fd800078e00ff */
[----:B------:R-:W-:Y:S05]  /*0f30*/  @!P0 BRA `(.L_x_26) ;  /* 0x0000001400fc8947 */ /* 0x000fea0003800000 */
[----:B------:R-:W-:-:S13]  /*0f40*/  ISETP.GE.AND P0, PT, R5, R3, PT ;  /* 0x000000030500720c */ /* 0x000fda0003f06270 */
[----:B------:R-:W-:Y:S05]  /*0f50*/  @P0 EXIT ;  /* 0x000000000000094d */ /* 0x000fea0003800000 */
[C---:B0-----:R-:W-:Y:S02]  /*0f60*/  VIADD R12, R8.reuse, 0xfffffffc ;  /* 0xfffffffc080c7836 */ /* 0x041fe40000000000 */
[----:B------:R-:W-:-:S03]  /*0f70*/  IMAD.WIDE R2, R8, 0x4, RZ ;  /* 0x0000000408027825 */ /* 0x000fc600078e02ff */
[----:B------:R-:W-:Y:S02]  /*0f80*/  LEA.HI R0, R12, 0x1, RZ, 0x1e ;  /* 0x000000010c007811 */ /* 0x000fe400078ff0ff */
[----:B-1----:R-:W-:Y:S02]  /*0f90*/  IADD3 R20, P0, PT, -R2, 0x8, RZ ;  /* 0x0000000802147810 */ /* 0x002fe40007f1e1ff */
[----:B------:R-:W-:Y:S02]  /*0fa0*/  LOP3.LUT R6, R12, 0xfffffffc, RZ, 0xc0, !PT ;  /* 0xfffffffc0c067812 */ /* 0x000fe400078ec0ff */
[----:B------:R-:W-:Y:S01]  /*0fb0*/  LOP3.LUT R0, R0, 0x7ffffffe, RZ, 0xc0, !PT ;  /* 0x7ffffffe00007812 */ /* 0x000fe200078ec0ff */
[----:B------:R-:W-:Y:S02]  /*0fc0*/  IMAD.X R21, RZ, RZ, ~R3, P0 ;  /* 0x000000ffff157224 */ /* 0x000fe400000e0e03 */
[----:B------:R-:W-:Y:S02]  /*0fd0*/  VIADD R6, R6, 0x4 ;  /* 0x0000000406067836 */ /* 0x000fe40000000000 */
[----:B------:R-:W-:-:S07]  /*0fe0*/  IMAD.MOV R10, RZ, RZ, -R0 ;  /* 0x000000ffff0a7224 */ /* 0x000fce00078e0a00 */
.L_x_45:
[----:B------:R-:W-:Y:S01]  /*0ff0*/  ISETP.GE.U32.AND P0, PT, R8, 0x4, PT ;  /* 0x000000040800780c */ /* 0x000fe20003f06070 */
[----:B--23--:R-:W-:Y:S01]  /*1000*/  IMAD.IADD R7, R5, 0x1, -R8 ;  /* 0x0000000105077824 */ /* 0x00cfe200078e0a08 */
[----:B------:R-:W-:Y:S01]  /*1010*/  BSSY.RECONVERGENT B0, `(.L_x_27) ;  /* 0x0000085000007945 */ /* 0x000fe20003800200 */
[----:B------:R-:W-:Y:S01]  /*1020*/  IMAD.MOV.U32 R24, RZ, RZ, RZ ;  /* 0x000000ffff187224 */ /* 0x000fe200078e00ff */
[----:B------:R-:W-:Y:S01]  /*1030*/  PRMT R9, RZ, 0x7610, R9 ;  /* 0x00007610ff097816 */ /* 0x000fe20000000009 */
[----:B------:R-:W-:Y:S02]  /*1040*/  IMAD.MOV.U32 R11, RZ, RZ, 0x7f800000 ;  /* 0x7f800000ff0b7424 */ /* 0x000fe400078e00ff */
[----:B------:R-:W-:Y:S02]  /*1050*/  IMAD.MOV.U32 R0, RZ, RZ, -0x800000 ;  /* 0xff800000ff007424 */ /* 0x000fe400078e00ff */
[----:B------:R-:W-:-:S04]  /*1060*/  VIADD R13, R7, 0x1 ;  /* 0x00000001070d7836 */ /* 0x000fc80000000000 */
[----:B------:R-:W-:Y:S05]  /*1070*/  @!P0 BRA `(.L_x_28) ;  /* 0x0000000400f88947 */ /* 0x000fea0003800000 */
[C---:B------:R-:W-:Y:S01]  /*1080*/  ISETP.GE.U32.AND P0, PT, R12.reuse, 0x4, PT ;  /* 0x000000040c00780c */ /* 0x040fe20003f06070 */
[----:B------:R-:W-:Y:S01]  /*1090*/  BSSY.RECONVERGENT B1, `(.L_x_29) ;  /* 0x0000054000017945 */ /* 0x000fe20003800200 */
[----:B------:R-:W-:Y:S01]  /*10a0*/  LOP3.LUT P6, RZ, R12, 0x4, RZ, 0xc0, !PT ;  /* 0x000000040cff7812 */ /* 0x000fe200078cc0ff */
[----:B------:R-:W-:Y:S01]  /*10b0*/  IMAD.MOV.U32 R0, RZ, RZ, -0x800000 ;  /* 0xff800000ff007424 */ /* 0x000fe200078e00ff */
[----:B------:R-:W-:Y:S01]  /*10c0*/  PRMT R9, RZ, 0x7610, R9 ;  /* 0x00007610ff097816 */ /* 0x000fe20000000009 */
[----:B------:R-:W-:Y:S02]  /*10d0*/  IMAD.MOV.U32 R11, RZ, RZ, 0x7f800000 ;  /* 0x7f800000ff0b7424 */ /* 0x000fe400078e00ff */
[----:B------:R-:W-:-:S06]  /*10e0*/  IMAD.MOV.U32 R22, RZ, RZ, RZ ;  /* 0x000000ffff167224 */ /* 0x000fcc00078e00ff */
[----:B------:R-:W-:Y:S05]  /*10f0*/  @!P0 BRA `(.L_x_30) ;  /* 0x0000000400348947 */ /* 0x000fea0003800000 */
[----:B------:R-:W-:Y:S01]  /*1100*/  IMAD.WIDE R24, R5, 0x4, R20 ;  /* 0x0000000405187825 */ /* 0x000fe200078e0214 */
[----:B------:R-:W-:-:S03]  /*1110*/  PRMT R9, RZ, 0x7610, R9 ;  /* 0x00007610ff097816 */ /* 0x000fc60000000009 */
[----:B------:R-:W-:Y:S02]  /*1120*/  VIADD R23, R7, 0x5 ;  /* 0x0000000507177836 */ /* 0x000fe40000000000 */
[----:B------:R-:W-:Y:S02]  /*1130*/  IMAD.MOV.U32 R0, RZ, RZ, -0x800000 ;  /* 0xff800000ff007424 */ /* 0x000fe400078e00ff */
[----:B------:R-:W-:Y:S02]  /*1140*/  IMAD.MOV.U32 R11, RZ, RZ, 0x7f800000 ;  /* 0x7f800000ff0b7424 */ /* 0x000fe400078e00ff */
[----:B------:R-:W-:Y:S02]  /*1150*/  IMAD.MOV.U32 R22, RZ, RZ, RZ ;  /* 0x000000ffff167224 */ /* 0x000fe400078e00ff */
[----:B------:R-:W-:-:S07]  /*1160*/  IMAD.MOV.U32 R26, RZ, RZ, R10 ;  /* 0x000000ffff1a7224 */ /* 0x000fce00078e000a */
.L_x_31:
[----:B------:R-:W0:Y:S01]  /*1170*/  LDCU.128 UR8, c[0x0][0x380] ;  /* 0x00007000ff0877ac */ /* 0x000e220008000c00 */
[----:B------:R-:W-:Y:S02]  /*1180*/  IMAD.MOV.U32 R16, RZ, RZ, 0x8 ;  /* 0x00000008ff107424 */ /* 0x000fe400078e00ff */
[----:B------:R-:W-:Y:S02]  /*1190*/  IMAD.MOV.U32 R17, RZ, RZ, 0x0 ;  /* 0x00000000ff117424 */ /* 0x000fe400078e00ff */
[----:B------:R-:W-:Y:S01]  /*11a0*/  IMAD.WIDE R16, R23, 0x4, R16 ;  /* 0x0000000417107825 */ /* 0x000fe200078e0210 */
[C---:B0-----:R-:W-:Y:S02]  /*11b0*/  IADD3 R2, P1, PT, R24.reuse, UR10, RZ ;  /* 0x0000000a18027c10 */ /* 0x041fe4000ff3e0ff */
[----:B------:R-:W-:Y:S02]  /*11c0*/  IADD3 R14, P0, PT, R24, UR8, RZ ;  /* 0x00000008180e7c10 */ /* 0x000fe4000ff1e0ff */
[----:B------:R-:W-:-:S02]  /*11d0*/  IADD3.X R3, PT, PT, R25, UR11, RZ, P1, !PT ;  /* 0x0000000b19037c10 */ /* 0x000fc40008ffe4ff */
[----:B------:R-:W-:-:S03]  /*11e0*/  IADD3.X R15, PT, PT, R25, UR9, RZ, P0, !PT ;  /* 0x00000009190f7c10 */ /* 0x000fc600087fe4ff */
[----:B------:R-:W2:Y:S01]  /*11f0*/  LDG.E.CONSTANT R32, desc[UR4][R2.64+-0x4] ;  /* 0xfffffc0402207981 */ /* 0x000ea2000c1e9900 */
[----:B------:R-:W-:-:S03]  /*1200*/  IADD3 R18, P1, PT, R16, UR10, RZ ;  /* 0x0000000a10127c10 */ /* 0x000fc6000ff3e0ff */
[----:B------:R-:W3:Y:S04]  /*1210*/  LDG.E.CONSTANT R31, desc[UR4][R14.64+0x4] ;  /* 0x000004040e1f7981 */ /* 0x000ee8000c1e9900 */
[----:B------:R-:W3:Y:S01]  /*1220*/  LDG.E.CONSTANT R30, desc[UR4][R14.64+0x8] ;  /* 0x000008040e1e7981 */ /* 0x000ee2000c1e9900 */
[----:B------:R-:W-:-:S03]  /*1230*/  IADD3 R16, P0, PT, R16, UR8, RZ ;  /* 0x0000000810107c10 */ /* 0x000fc6000ff1e0ff */
[----:B------:R-:W4:Y:S01]  /*1240*/  LDG.E.CONSTANT R27, desc[UR4][R14.64+-0x4] ;  /* 0xfffffc040e1b7981 */ /* 0x000f22000c1e9900 */
[----:B------:R-:W-:-:S03]  /*1250*/  IADD3.X R19, PT, PT, R17, UR11, RZ, P1, !PT ;  /* 0x0000000b11137c10 */ /* 0x000fc60008ffe4ff */
[----:B------:R-:W5:Y:S01]  /*1260*/  LDG.E.CONSTANT R34, desc[UR4][R14.64] ;  /* 0x000000040e227981 */ /* 0x000f62000c1e9900 */
[----:B------:R-:W-:-:S03]  /*1270*/  IADD3.X R17, PT, PT, R17, UR9, RZ, P0, !PT ;  /* 0x0000000911117c10 */ /* 0x000fc600087fe4ff */
[----:B------:R-:W5:Y:S04]  /*1280*/  LDG.E.CONSTANT R33, desc[UR4][R2.64+0x4] ;  /* 0x0000040402217981 */ /* 0x000f68000c1e9900 */
[----:B------:R-:W5:Y:S04]  /*1290*/  LDG.E.CONSTANT R35, desc[UR4][R2.64] ;  /* 0x0000000402237981 */ /* 0x000f68000c1e9900 */
[----:B------:R3:W5:Y:S04]  /*12a0*/  LDG.E.CONSTANT R36, desc[UR4][R2.64+0x8] ;  /* 0x0000080402247981 */ /* 0x000768000c1e9900 */
[----:B------:R-:W5:Y:S04]  /*12b0*/  LDG.E.CONSTANT R37, desc[UR4][R18.64+-0x8] ;  /* 0xfffff80412257981 */ /* 0x000f68000c1e9900 */
[----:B------:R-:W5:Y:S04]  /*12c0*/  LDG.E.CONSTANT R15, desc[UR4][R16.64+-0x8] ;  /* 0xfffff804100f7981 */ /* 0x000f68000c1e9900 */
[----:B------:R-:W5:Y:S04]  /*12d0*/  LDG.E.CONSTANT R39, desc[UR4][R18.64] ;  /* 0x0000000412277981 */ /* 0x000f68000c1e9900 */
[----:B------:R-:W5:Y:S04]  /*12e0*/  LDG.E.CONSTANT R38, desc[UR4][R18.64+-0x4] ;  /* 0xfffffc0412267981 */ /* 0x000f68000c1e9900 */
[----:B------:R-:W5:Y:S04]  /*12f0*/  LDG.E.CONSTANT R41, desc[UR4][R16.64] ;  /* 0x0000000410297981 */ /* 0x000f68000c1e9900 */
[----:B------:R-:W5:Y:S04]  /*1300*/  LDG.E.CONSTANT R40, desc[UR4][R18.64+0x4] ;  /* 0x0000040412287981 */ /* 0x000f68000c1e9900 */
[----:B------:R-:W5:Y:S04]  /*1310*/  LDG.E.CONSTANT R42, desc[UR4][R16.64+-0x4] ;  /* 0xfffffc04102a7981 */ /* 0x000f68000c1e9900 */
[----:B------:R-:W5:Y:S01]  /*1320*/  LDG.E.CONSTANT R14, desc[UR4][R16.64+0x4] ;  /* 0x00000404100e7981 */ /* 0x000f62000c1e9900 */
[----:B------:R-:W-:-:S02]  /*1330*/  VIADD R26, R26, 0x2 ;  /* 0x000000021a1a7836 */ /* 0x000fc40000000000 */
[----:B------:R-:W-:Y:S02]  /*1340*/  VIADD R22, R22, 0x8 ;  /* 0x0000000816167836 */ /* 0x000fe40000000000 */
[----:B------:R-:W-:Y:S01]  /*1350*/  VIADD R23, R23, 0x8 ;  /* 0x0000000817177836 */ /* 0x000fe20000000000 */
[----:B--2---:R-:W-:Y:S02]  /*1360*/  FSETP.NE.AND P0, PT, |R32|, +INF , PT ;  /* 0x7f8000002000780b */ /* 0x004fe40003f05200 */
[----:B---3--:R-:W-:Y:S02]  /*1370*/  FMNMX R2, R31, R30, !PT ;  /* 0x0000001e1f027209 */ /* 0x008fe40007800000 */
[C---:B----4-:R-:W-:Y:S02]  /*1380*/  FSETP.EQU.OR P0, PT, |R27|.reuse, +INF , !P0 ;  /* 0x7f8000001b00780b */ /* 0x050fe4000470a600 */
[----:B-----5:R-:W-:Y:S02]  /*1390*/  FMNMX3 R27, R27, R34, R2, !PT ;  /* 0x000000221b1b7276 */ /* 0x020fe40007800002 */
[----:B------:R-:W-:-:S02]  /*13a0*/  SEL R2, RZ, 0x1, !P0 ;  /* 0x00000001ff027807 */ /* 0x000fc40004000000 */
[----:B------:R-:W-:Y:S02]  /*13b0*/  FSETP.NE.AND P5, PT, |R33|, +INF , PT ;  /* 0x7f8000002100780b */ /* 0x000fe40003fa5200 */
[----:B------:R-:W-:Y:S02]  /*13c0*/  FSETP.NE.AND P2, PT, |R35|, +INF , PT ;  /* 0x7f8000002300780b */ /* 0x000fe40003f45200 */
[----:B------:R-:W-:Y:S02]  /*13d0*/  LOP3.LUT P1, RZ, R9, 0xff, R2, 0xc8, !PT ;  /* 0x000000ff09ff7812 */ /* 0x000fe4000782c802 */
[----:B------:R-:W-:Y:S02]  /*13e0*/  FSETP.NE.AND P0, PT, |R36|, +INF , PT ;  /* 0x7f8000002400780b */ /* 0x000fe40003f05200 */
[----:B------:R-:W-:Y:S02]  /*13f0*/  FSETP.EQU.OR P2, PT, |R34|, +INF , !P2 ;  /* 0x7f8000002200780b */ /* 0x000fe4000574a600 */
[----:B------:R-:W-:-:S02]  /*1400*/  FSETP.EQU.OR P5, PT, |R31|, +INF , !P5 ;  /* 0x7f8000001f00780b */ /* 0x000fc40006faa600 */
[----:B------:R-:W-:Y:S02]  /*1410*/  FSETP.NE.AND P3, PT, |R37|, +INF , PT ;  /* 0x7f8000002500780b */ /* 0x000fe40003f65200 */
[----:B------:R-:W-:Y:S02]  /*1420*/  FSETP.EQU.OR P0, PT, |R30|, +INF , !P0 ;  /* 0x7f8000001e00780b */ /* 0x000fe4000470a600 */
[----:B------:R-:W-:Y:S02]  /*1430*/  PLOP3.LUT P1, PT, P5, P1, P2, 0xfe, 0x0 ;  /* 0x000000000000781c */ /* 0x000fe40002f23f26 */
[----:B------:R-:W-:Y:S02]  /*1440*/  FSETP.EQU.OR P3, PT, |R15|, +INF , !P3 ;  /* 0x7f8000000f00780b */ /* 0x000fe40005f6a600 */
[----:B------:R-:W-:Y:S02]  /*1450*/  FSETP.NE.AND P4, PT, |R39|, +INF , PT ;  /* 0x7f8000002700780b */ /* 0x000fe40003f85200 */
[----:B------:R-:W-:-:S02]  /*1460*/  FSETP.NE.AND P2, PT, |R38|, +INF , PT ;  /* 0x7f8000002600780b */ /* 0x000fc40003f45200 */
[----:B------:R-:W-:Y:S02]  /*1470*/  PLOP3.LUT P0, PT, P3, P1, P0, 0xfe, 0x0 ;  /* 0x000000000000781c */ /* 0x000fe40001f03f06 */
[----:B------:R-:W-:Y:S02]  /*1480*/  ISETP.NE.AND P1, PT, R26, RZ, PT ;  /* 0x000000ff1a00720c */ /* 0x000fe40003f25270 */
[----:B------:R-:W-:Y:S02]  /*1490*/  FMNMX R2, R33, R36, PT ;  /* 0x0000002421027209 */ /* 0x000fe40003800000 */
[----:B------:R-:W-:Y:S02]  /*14a0*/  FSETP.EQU.OR P4, PT, |R41|, +INF , !P4 ;  /* 0x7f8000002900780b */ /* 0x000fe4000678a600 */
[----:B------:R-:W-:Y:S02]  /*14b0*/  FSETP.NE.AND P5, PT, |R40|, +INF , PT ;  /* 0x7f8000002800780b */ /* 0x000fe40003fa5200 */
[----:B------:R-:W-:-:S02]  /*14c0*/  FSETP.EQU.OR P2, PT, |R42|, +INF , !P2 ;  /* 0x7f8000002a00780b */ /* 0x000fc4000574a600 */
[----:B------:R-:W-:Y:S02]  /*14d0*/  FMNMX3 R2, R32, R35, R2, PT ;  /* 0x0000002320027276 */ /* 0x000fe40003800002 */
[----:B------:R-:W-:Y:S02]  /*14e0*/  FMNMX R41, R41, R14, !PT ;  /* 0x0000000e29297209 */ /* 0x000fe40007800000 */
[----:B------:R-:W-:Y:S02]  /*14f0*/  FMNMX R39, R39, R40, PT ;  /* 0x0000002827277209 */ /* 0x000fe40003800000 */
[----:B------:R-:W-:Y:S02]  /*1500*/  FSETP.EQU.OR P5, PT, |R14|, +INF , !P5 ;  /* 0x7f8000000e00780b */ /* 0x000fe40006faa600 */
[----:B------:R-:W-:Y:S02]  /*1510*/  PLOP3.LUT P0, PT, P4, P0, P2, 0xfe, 0x0 ;  /* 0x000000000000781c */ /* 0x000fe40002701f26 */
[----:B------:R-:W-:-:S02]  /*1520*/  IADD3 R24, P2, PT, R24, 0x20, RZ ;  /* 0x0000002018187810 */ /* 0x000fc40007f5e0ff */
[----:B------:R-:W-:Y:S02]  /*1530*/  FMNMX R0, R27, R0, !PT ;  /* 0x000000001b007209 */ /* 0x000fe40007800000 */
[----:B------:R-:W-:Y:S02]  /*1540*/  FMNMX R2, R2, R11, PT ;  /* 0x0000000b02027209 */ /* 0x000fe40003800000 */
[----:B------:R-:W-:Y:S02]  /*1550*/  FMNMX3 R41, R15, R42, R41, !PT ;  /* 0x0000002a0f297276 */ /* 0x000fe40007800029 */
[----:B------:R-:W-:Y:S02]  /*1560*/  FMNMX3 R39, R37, R38, R39, PT ;  /* 0x0000002625277276 */ /* 0x000fe40003800027 */
[----:B------:R-:W-:Y:S01]  /*1570*/  PLOP3.LUT P0, PT, P0, P5, PT, 0xf8, 0x8f ;  /* 0x00000000008f781c */ /* 0x000fe2000070bf70 */
[----:B------:R-:W-:Y:S01]  /*1580*/  IMAD.X R25, RZ, RZ, R25, P2 ;  /* 0x000000ffff197224 */ /* 0x000fe200010e0619 */
[----:B------:R-:W-:-:S02]  /*1590*/  FMNMX R0, R0, R41, !PT ;  /* 0x0000002900007209 */ /* 0x000fc40007800000 */
[----:B------:R-:W-:Y:S02]  /*15a0*/  FMNMX R11, R2, R39, PT ;  /* 0x00000027020b7209 */ /* 0x000fe40003800000 */
[----:B------:R-:W-:Y:S01]  /*15b0*/  SEL R9, RZ, 0x1, !P0 ;  /* 0x00000001ff097807 */ /* 0x000fe20004000000 */
[----:B------:R-:W-:Y:S06]  /*15c0*/  @P1 BRA `(.L_x_31) ;  /* 0xfffffff800e81947 */ /* 0x000fec000383ffff */
.L_x_30:
[----:B------:R-:W-:Y:S05]  /*15d0*/  BSYNC.RECONVERGENT B1 ;  /* 0x0000000000017941 */ /* 0x000fea0003800200 */
.L_x_29:
[----:B------:R-:W-:Y:S01]  /*15e0*/  IMAD.MOV.U32 R24, RZ, RZ, R6 ;  /* 0x000000ffff187224 */ /* 0x000fe200078e0006 */
[----:B------:R-:W-:Y:S06]  /*15f0*/  @P6 BRA `(.L_x_28) ;  /* 0x0000000000986947 */ /* 0x000fec0003800000 */
[----:B------:R-:W0:Y:S01]  /*1600*/  LDCU.128 UR8, c[0x0][0x380] ;  /* 0x00007000ff0877ac */ /* 0x000e220008000c00 */
[----:B------:R-:W-:Y:S02]  /*1610*/  IADD3 R14, P0, PT, R7, R22, RZ ;  /* 0x00000016070e7210 */ /* 0x000fe40007f1e0ff */
[----:B------:R-:W-:-:S03]  /*1620*/  SHF.R.S32.HI R3, RZ, 0x1f, R7 ;  /* 0x0000001fff037819 */ /* 0x000fc60000011407 */
[----:B------:R-:W-:Y:S01]  /*1630*/  IMAD.SHL.U32 R2, R14, 0x4, RZ ;  /* 0x000000040e027824 */ /* 0x000fe200078e00ff */
[----:B------:R-:W-:-:S04]  /*1640*/  LEA.HI.X.SX32 R3, R22, R3, 0x1, P0 ;  /* 0x0000000316037211 */ /* 0x000fc800000f0eff */
[----:B------:R-:W-:Y:S02]  /*1650*/  SHF.L.U64.HI R3, R14, 0x2, R3 ;  /* 0x000000020e037819 */ /* 0x000fe40000010203 */
[C---:B0-----:R-:W-:Y:S02]  /*1660*/  IADD3 R14, P1, PT, R2.reuse, UR10, RZ ;  /* 0x0000000a020e7c10 */ /* 0x041fe4000ff3e0ff */
[----:B------:R-:W-:Y:S02]  /*1670*/  IADD3 R2, P0, PT, R2, UR8, RZ ;  /* 0x0000000802027c10 */ /* 0x000fe4000ff1e0ff */
[C---:B------:R-:W-:Y:S02]  /*1680*/  IADD3.X R15, PT, PT, R3.reuse, UR11, RZ, P1, !PT ;  /* 0x0000000b030f7c10 */ /* 0x040fe40008ffe4ff */
[----:B------:R-:W-:-:S03]  /*1690*/  IADD3.X R3, PT, PT, R3, UR9, RZ, P0, !PT ;  /* 0x0000000903037c10 */ /* 0x000fc600087fe4ff */
[----:B------:R-:W2:Y:S04]  /*16a0*/  LDG.E.CONSTANT R17, desc[UR4][R14.64+0x4] ;  /* 0x000004040e117981 */ /* 0x000ea8000c1e9900 */
[----:B------:R-:W3:Y:S04]  /*16b0*/  LDG.E.CONSTANT R16, desc[UR4][R2.64+0x4] ;  /* 0x0000040402107981 */ /* 0x000ee8000c1e9900 */
[----:B------:R-:W4:Y:S04]  /*16c0*/  LDG.E.CONSTANT R18, desc[UR4][R14.64+0x8] ;  /* 0x000008040e127981 */ /* 0x000f28000c1e9900 */
[----:B------:R-:W5:Y:S04]  /*16d0*/  LDG.E.CONSTANT R23, desc[UR4][R14.64+0xc] ;  /* 0x00000c040e177981 */ /* 0x000f68000c1e9900 */
[----:B------:R-:W5:Y:S04]  /*16e0*/  LDG.E.CONSTANT R26, desc[UR4][R14.64+0x10] ;  /* 0x000010040e1a7981 */ /* 0x000f68000c1e9900 */
[----:B------:R-:W5:Y:S04]  /*16f0*/  LDG.E.CONSTANT R19, desc[UR4][R2.64+0x8] ;  /* 0x0000080402137981 */ /* 0x000f68000c1e9900 */
[----:B------:R-:W5:Y:S04]  /*1700*/  LDG.E.CONSTANT R22, desc[UR4][R2.64+0xc] ;  /* 0x00000c0402167981 */ /* 0x000f68000c1e9900 */
[----:B------:R-:W5:Y:S01]  /*1710*/  LDG.E.CONSTANT R25, desc[UR4][R2.64+0x10] ;  /* 0x0000100402197981 */ /* 0x000f62000c1e9900 */
[----:B--2---:R-:W-:-:S04]  /*1720*/  FSETP.NE.AND P0, PT, |R17|, +INF , PT ;  /* 0x7f8000001100780b */ /* 0x004fc80003f05200 */
[----:B---3--:R-:W-:-:S04]  /*1730*/  FSETP.EQU.OR P0, PT, |R16|, +INF , !P0 ;  /* 0x7f8000001000780b */ /* 0x008fc8000470a600 */
[----:B------:R-:W-:Y:S02]  /*1740*/  SEL R30, RZ, 0x1, !P0 ;  /* 0x00000001ff1e7807 */ /* 0x000fe40004000000 */
[----:B----4-:R-:W-:Y:S02]  /*1750*/  FSETP.NE.AND P0, PT, |R18|, +INF , PT ;  /* 0x7f8000001200780b */ /* 0x010fe40003f05200 */
[----:B------:R-:W-:Y:S02]  /*1760*/  LOP3.LUT R30, R9, R30, RZ, 0xfc, !PT ;  /* 0x0000001e091e7212 */ /* 0x000fe400078efcff */
[----:B-----5:R-:W-:Y:S02]  /*1770*/  FSETP.NE.AND P1, PT, |R23|, +INF , PT ;  /* 0x7f8000001700780b */ /* 0x020fe40003f25200 */
[----:B------:R-:W-:Y:S02]  /*1780*/  PRMT R9, R30, 0x9910, RZ ;  /* 0x000099101e097816 */ /* 0x000fe400000000ff */
[----:B------:R-:W-:-:S02]  /*1790*/  FSETP.NE.AND P2, PT, |R26|, +INF , PT ;  /* 0x7f8000001a00780b */ /* 0x000fc40003f45200 */
[----:B------:R-:W-:Y:S02]  /*17a0*/  FSETP.EQU.OR P0, PT, |R19|, +INF , !P0 ;  /* 0x7f8000001300780b */ /* 0x000fe4000470a600 */
[----:B------:R-:W-:Y:S02]  /*17b0*/  FMNMX R23, R23, R26, PT ;  /* 0x0000001a17177209 */ /* 0x000fe40003800000 */
[C---:B------:R-:W-:Y:S02]  /*17c0*/  FSETP.EQU.OR P1, PT, |R22|.reuse, +INF , !P1 ;  /* 0x7f8000001600780b */ /* 0x040fe40004f2a600 */
[----:B------:R-:W-:Y:S02]  /*17d0*/  ISETP.NE.OR P0, PT, R9, RZ, P0 ;  /* 0x000000ff0900720c */ /* 0x000fe40000705670 */
[----:B------:R-:W-:Y:S02]  /*17e0*/  FSETP.EQU.OR P2, PT, |R25|, +INF , !P2 ;  /* 0x7f8000001900780b */ /* 0x000fe4000574a600 */
[----:B------:R-:W-:-:S02]  /*17f0*/  FMNMX R22, R22, R25, !PT ;  /* 0x0000001916167209 */ /* 0x000fc40007800000 */
[----:B------:R-:W-:Y:S02]  /*1800*/  PLOP3.LUT P0, PT, P2, P0, P1, 0xfe, 0x0 ;  /* 0x000000000000781c */ /* 0x000fe40001701f16 */
[----:B------:R-:W-:Y:S02]  /*1810*/  FMNMX3 R19, R16, R19, R22, !PT ;  /* 0x0000001310137276 */ /* 0x000fe40007800016 */
[----:B------:R-:W-:Y:S02]  /*1820*/  FMNMX3 R18, R17, R18, R23, PT ;  /* 0x0000001211127276 */ /* 0x000fe40003800017 */
[----:B------:R-:W-:Y:S02]  /*1830*/  SEL R9, RZ, 0x1, !P0 ;  /* 0x00000001ff097807 */ /* 0x000fe40004000000 */
[----:B------:R-:W-:Y:S02]  /*1840*/  FMNMX R0, R0, R19, !PT ;  /* 0x0000001300007209 */ /* 0x000fe40007800000 */
[----:B------:R-:W-:-:S07]  /*1850*/  FMNMX R11, R11, R18, PT ;  /* 0x000000120b0b7209 */ /* 0x000fce0003800000 */
.L_x_28:
[----:B------:R-:W-:Y:S05]  /*1860*/  BSYNC.RECONVERGENT B0 ;  /* 0x0000000000007941 */ /* 0x000fea0003800200 */
.L_x_27:
[----:B------:R-:W-:Y:S01]  /*1870*/  ISETP.GE.AND P0, PT, R24, R8, PT ;  /* 0x000000081800720c */ /* 0x000fe20003f06270 */
[----:B------:R-:W-:-:S12]  /*1880*/  BSSY.RECONVERGENT B0, `(.L_x_32) ;  /* 0x00000be000007945 */ /* 0x000fd80003800200 */
[----:B------:R-:W-:Y:S05]  /*1890*/  @P0 BRA `(.L_x_33) ;  /* 0x0000000800f00947 */ /* 0x000fea0003800000 */
[----:B------:R-:W-:Y:S01]  /*18a0*/  IMAD.IADD R2, R24, 0x1, -R8 ;  /* 0x0000000118027824 */ /* 0x000fe200078e0a08 */
[----:B------:R-:W-:Y:S01]  /*18b0*/  BSSY.RECONVERGENT B1, `(.L_x_34) ;  /* 0x000004b000017945 */ /* 0x000fe20003800200 */
[----:B------:R-:W-:-:S03]  /*18c0*/  IMAD.IADD R22, R8, 0x1, -R24 ;  /* 0x0000000108167824 */ /* 0x000fc600078e0a18 */
[----:B------:R-:W-:Y:S02]  /*18d0*/  ISETP.GT.U32.AND P0, PT, R2, -0x8, PT ;  /* 0xfffffff80200780c */ /* 0x000fe40003f04070 */
[----:B------:R-:W-:-:S04]  /*18e0*/  LOP3.LUT R37, R22, 0x7, RZ, 0xc0, !PT ;  /* 0x0000000716257812 */ /* 0x000fc800078ec0ff */
[----:B------:R-:W-:-:S07]  /*18f0*/  ISETP.NE.AND P6, PT, R37, RZ, PT ;  /* 0x000000ff2500720c */ /* 0x000fce0003fc5270 */
[----:B------:R-:W-:Y:S06]  /*1900*/  @P0 BRA `(.L_x_35) ;  /* 0x0000000400140947 */ /* 0x000fec0003800000 */
[----:B------:R-:W-:Y:S01]  /*1910*/  LOP3.LUT R25, R22, 0xfffffff8, RZ, 0xc0, !PT ;  /* 0xfffffff816197812 */ /* 0x000fe200078ec0ff */
[----:B------:R-:W-:Y:S01]  /*1920*/  VIADD R27, R7, 0x2 ;  /* 0x00000002071b7836 */ /* 0x000fe20000000000 */
[----:B------:R-:W-:Y:S01]  /*1930*/  SHF.R.S32.HI R23, RZ, 0x1f, R7 ;  /* 0x0000001fff177819 */ /* 0x000fe20000011407 */
[----:B------:R-:W-:-:S07]  /*1940*/  IMAD.MOV.U32 R26, RZ, RZ, RZ ;  /* 0x000000ffff1a7224 */ /* 0x000fce00078e00ff */
.L_x_36:
[----:B------:R-:W0:Y:S01]  /*1950*/  LDCU.128 UR8, c[0x0][0x380] ;  /* 0x00007000ff0877ac */ /* 0x000e220008000c00 */
[----:B------:R-:W1:Y:S01]  /*1960*/  LDC.64 R14, c[0x0][0x388] ;  /* 0x0000e200ff0e7b82 */ /* 0x000e620000000a00 */
[----:B------:R-:W-:-:S04]  /*1970*/  IADD3 R19, P0, PT, R7, R24, RZ ;  /* 0x0000001807137210 */ /* 0x000fc80007f1e0ff */
[----:B------:R-:W-:Y:S01]  /*1980*/  LEA.HI.X.SX32 R16, R24, R23, 0x1, P0 ;  /* 0x0000001718107211 */ /* 0x000fe200000f0eff */
[C---:B------:R-:W-:Y:S02]  /*1990*/  IMAD.SHL.U32 R18, R19.reuse, 0x4, RZ ;  /* 0x0000000413127824 */ /* 0x040fe400078e00ff */
[----:B------:R-:W2:Y:S01]  /*19a0*/  LDC.64 R2, c[0x0][0x380] ;  /* 0x0000e000ff027b82 */ /* 0x000ea20000000a00 */
[----:B------:R-:W-:Y:S02]  /*19b0*/  SHF.L.U64.HI R19, R19, 0x2, R16 ;  /* 0x0000000213137819 */ /* 0x000fe40000010210 */
[C---:B0-----:R-:W-:Y:S02]  /*19c0*/  IADD3 R16, P1, PT, R18.reuse, UR10, RZ ;  /* 0x0000000a12107c10 */ /* 0x041fe4000ff3e0ff */
[----:B------:R-:W-:Y:S02]  /*19d0*/  IADD3 R18, P0, PT, R18, UR8, RZ ;  /* 0x0000000812127c10 */ /* 0x000fe4000ff1e0ff */
[----:B------:R-:W-:Y:S01]  /*19e0*/  IADD3.X R17, PT, PT, R19, UR11, RZ, P1, !PT ;  /* 0x0000000b13117c10 */ /* 0x000fe20008ffe4ff */
[----:B------:R-:W-:Y:S01]  /*19f0*/  IMAD.IADD R31, R27, 0x1, R24 ;  /* 0x000000011b1f7824 */ /* 0x000fe200078e0218 */
[----:B------:R-:W-:-:S03]  /*1a00*/  IADD3.X R19, PT, PT, R19, UR9, RZ, P0, !PT ;  /* 0x0000000913137c10 */ /* 0x000fc600087fe4ff */
[----:B------:R-:W3:Y:S01]  /*1a10*/  LDG.E.CONSTANT R16, desc[UR4][R16.64+0x4] ;  /* 0x0000040410107981 */ /* 0x000ee2000c1e9900 */
[----:B-1----:R-:W-:-:S03]  /*1a20*/  IMAD.WIDE R14, R31, 0x4, R14 ;  /* 0x000000041f0e7825 */ /* 0x002fc600078e020e */
[----:B------:R-:W4:Y:S01]  /*1a30*/  LDG.E.CONSTANT R19, desc[UR4][R18.64+0x4] ;  /* 0x0000040412137981 */ /* 0x000f22000c1e9900 */
[----:B--2---:R-:W-:-:S03]  /*1a40*/  IMAD.WIDE R2, R31, 0x4, R2 ;  /* 0x000000041f027825 */ /* 0x004fc600078e0202 */
[----:B------:R-:W2:Y:S04]  /*1a50*/  LDG.E.CONSTANT R40, desc[UR4][R14.64] ;  /* 0x000000040e287981 */ /* 0x000ea8000c1e9900 */
[----:B------:R-:W5:Y:S04]  /*1a60*/  LDG.E.CONSTANT R33, desc[UR4][R14.64+0x4] ;  /* 0x000004040e217981 */ /* 0x000f68000c1e9900 */
        /* <DEDUP_REMOVED lines=13> */
[----:B------:R-:W-:Y:S01]  /*1b40*/  VIADD R24, R24, 0x8 ;  /* 0x0000000818187836 */ /* 0x000fe20000000000 */
[----:B---3--:R-:W-:-:S04]  /*1b50*/  FSETP.NE.AND P0, PT, |R16|, +INF , PT ;  /* 0x7f8000001000780b */ /* 0x008fc80003f05200 */
[----:B----4-:R-:W-:-:S04]  /*1b60*/  FSETP.EQU.OR P0, PT, |R19|, +INF , !P0 ;  /* 0x7f8000001300780b */ /* 0x010fc8000470a600 */
[----:B------:R-:W-:Y:S02]  /*1b70*/  SEL R38, RZ, 0x1, !P0 ;  /* 0x00000001ff267807 */ /* 0x000fe40004000000 */
[----:B--2---:R-:W-:Y:S02]  /*1b80*/  FSETP.NE.AND P1, PT, |R40|, +INF , PT ;  /* 0x7f8000002800780b */ /* 0x004fe40003f25200 */
[----:B-----5:R-:W-:Y:S02]  /*1b90*/  FSETP.NE.AND P4, PT, |R33|, +INF , PT ;  /* 0x7f8000002100780b */ /* 0x020fe40003f85200 */
[----:B------:R-:W-:Y:S02]  /*1ba0*/  LOP3.LUT P3, RZ, R9, 0xff, R38, 0xc8, !PT ;  /* 0x000000ff09ff7812 */ /* 0x000fe4000786c826 */
[----:B------:R-:W-:Y:S02]  /*1bb0*/  FSETP.EQU.OR P1, PT, |R39|, +INF , !P1 ;  /* 0x7f8000002700780b */ /* 0x000fe40004f2a600 */
[----:B------:R-:W-:-:S02]  /*1bc0*/  FMNMX3 R0, R0, R19, R39, !PT ;  /* 0x0000001300007276 */ /* 0x000fc40007800027 */
[----:B------:R-:W-:Y:S02]  /*1bd0*/  FSETP.EQU.OR P4, PT, |R41|, +INF , !P4 ;  /* 0x7f8000002900780b */ /* 0x000fe4000678a600 */
[----:B------:R-:W-:Y:S02]  /*1be0*/  FMNMX3 R11, R11, R16, R40, PT ;  /* 0x000000100b0b7276 */ /* 0x000fe40003800028 */
[----:B------:R-:W-:Y:S02]  /*1bf0*/  FSETP.NE.AND P0, PT, |R32|, +INF , PT ;  /* 0x7f8000002000780b */ /* 0x000fe40003f05200 */
[----:B------:R-:W-:Y:S02]  /*1c00*/  PLOP3.LUT P3, PT, P4, P3, P1, 0xfe, 0x0 ;  /* 0x000000000000781c */ /* 0x000fe40002767f16 */
[----:B------:R-:W-:Y:S02]  /*1c10*/  FSETP.NE.AND P2, PT, |R31|, +INF , PT ;  /* 0x7f8000001f00780b */ /* 0x000fe40003f45200 */
[----:B------:R-:W-:-:S02]  /*1c20*/  FMNMX3 R11, R11, R33, R32, PT ;  /* 0x000000210b0b7276 */ /* 0x000fc40003800020 */
[----:B------:R-:W-:Y:S02]  /*1c30*/  FSETP.NE.AND P5, PT, |R30|, +INF , PT ;  /* 0x7f8000001e00780b */ /* 0x000fe40003fa5200 */
[----:B------:R-:W-:Y:S02]  /*1c40*/  FMNMX3 R11, R11, R31, R30, PT ;  /* 0x0000001f0b0b7276 */ /* 0x000fe4000380001e */
[----:B------:R-:W-:Y:S02]  /*1c50*/  FSETP.NE.AND P4, PT, |R17|, +INF , PT ;  /* 0x7f8000001100780b */ /* 0x000fe40003f85200 */
[----:B------:R-:W-:Y:S02]  /*1c60*/  FSETP.EQU.OR P0, PT, |R42|, +INF , !P0 ;  /* 0x7f8000002a00780b */ /* 0x000fe4000470a600 */
[----:B------:R-:W-:Y:S02]  /*1c70*/  FMNMX3 R41, R0, R41, R42, !PT ;  /* 0x0000002900297276 */ /* 0x000fe4000780002a */
[----:B------:R-:W-:-:S02]  /*1c80*/  FSETP.EQU.OR P2, PT, |R18|, +INF , !P2 ;  /* 0x7f8000001200780b */ /* 0x000fc4000574a600 */
[----:B------:R-:W-:Y:S02]  /*1c90*/  FSETP.NE.AND P1, PT, |R34|, +INF , PT ;  /* 0x7f8000002200780b */ /* 0x000fe40003f25200 */
[----:B------:R-:W-:Y:S02]  /*1ca0*/  PLOP3.LUT P0, PT, P2, P3, P0, 0xfe, 0x0 ;  /* 0x000000000000781c */ /* 0x000fe40001707f06 */
[----:B------:R-:W-:Y:S02]  /*1cb0*/  FSETP.EQU.OR P5, PT, |R43|, +INF , !P5 ;  /* 0x7f8000002b00780b */ /* 0x000fe40006faa600 */
[----:B------:R-:W-:Y:S02]  /*1cc0*/  FMNMX3 R41, R41, R18, R43, !PT ;  /* 0x0000001229297276 */ /* 0x000fe4000780002b */
[----:B------:R-:W-:Y:S02]  /*1cd0*/  FSETP.EQU.OR P4, PT, |R35|, +INF , !P4 ;  /* 0x7f8000002300780b */ /* 0x000fe4000678a600 */
[----:B------:R-:W-:-:S02]  /*1ce0*/  FMNMX3 R11, R11, R17, R34, PT ;  /* 0x000000110b0b7276 */ /* 0x000fc40003800022 */
[----:B------:R-:W-:Y:S02]  /*1cf0*/  FSETP.EQU.OR P1, PT, |R36|, +INF , !P1 ;  /* 0x7f8000002400780b */ /* 0x000fe40004f2a600 */
[----:B------:R-:W-:Y:S02]  /*1d00*/  PLOP3.LUT P0, PT, P4, P0, P5, 0xfe, 0x0 ;  /* 0x000000000000781c */ /* 0x000fe40002701f56 */
[----:B------:R-:W-:Y:S02]  /*1d10*/  FMNMX3 R0, R41, R35, R36, !PT ;  /* 0x0000002329007276 */ /* 0x000fe40007800024 */
[----:B------:R-:W-:Y:S02]  /*1d20*/  PLOP3.LUT P0, PT, P0, P1, PT, 0xf8, 0x8f ;  /* 0x00000000008f781c */ /* 0x000fe40000703f70 */
[----:B------:R-:W-:Y:S02]  /*1d30*/  ISETP.NE.AND P1, PT, R26, R25, PT ;  /* 0x000000191a00720c */ /* 0x000fe40003f25270 */
[----:B------:R-:W-:-:S11]  /*1d40*/  SEL R9, RZ, 0x1, !P0 ;  /* 0x00000001ff097807 */ /* 0x000fd60004000000 */
[----:B------:R-:W-:Y:S05]  /*1d50*/  @P1 BRA `(.L_x_36) ;  /* 0xfffffff800fc1947 */ /* 0x000fea000383ffff */
.L_x_35:
[----:B------:R-:W-:Y:S05]  /*1d60*/  BSYNC.RECONVERGENT B1 ;  /* 0x0000000000017941 */ /* 0x000fea0003800200 */
.L_x_34:
[----:B------:R-:W-:Y:S05]  /*1d70*/  @!P6 BRA `(.L_x_33) ;  /* 0x0000000400b8e947 */ /* 0x000fea0003800000 */
[----:B------:R-:W-:Y:S01]  /*1d80*/  ISETP.GE.U32.AND P0, PT, R37, 0x4, PT ;  /* 0x000000042500780c */ /* 0x000fe20003f06070 */
[----:B------:R-:W-:Y:S01]  /*1d90*/  BSSY.RECONVERGENT B1, `(.L_x_37) ;  /* 0x0000030000017945 */ /* 0x000fe20003800200 */
[----:B------:R-:W-:-:S04]  /*1da0*/  LOP3.LUT R31, R22, 0x3, RZ, 0xc0, !PT ;  /* 0x00000003161f7812 */ /* 0x000fc800078ec0ff */
[----:B------:R-:W-:-:S07]  /*1db0*/  ISETP.NE.AND P4, PT, R31, RZ, PT ;  /* 0x000000ff1f00720c */ /* 0x000fce0003f85270 */
[----:B------:R-:W-:Y:S06]  /*1dc0*/  @!P0 BRA `(.L_x_38) ;  /* 0x0000000000b08947 */ /* 0x000fec0003800000 */
[----:B------:R-:W0:Y:S01]  /*1dd0*/  LDCU.128 UR8, c[0x0][0x380] ;  /* 0x00007000ff0877ac */ /* 0x000e220008000c00 */
[----:B------:R-:W-:Y:S02]  /*1de0*/  IADD3 R15, P0, PT, R7, R24, RZ ;  /* 0x00000018070f7210 */ /* 0x000fe40007f1e0ff */
[----:B------:R-:W-:-:S03]  /*1df0*/  SHF.R.S32.HI R2, RZ, 0x1f, R24 ;  /* 0x0000001fff027819 */ /* 0x000fc60000011418 */
[----:B------:R-:W-:Y:S01]  /*1e00*/  IMAD.SHL.U32 R16, R15, 0x4, RZ ;  /* 0x000000040f107824 */ /* 0x000fe200078e00ff */
[----:B------:R-:W-:Y:S02]  /*1e10*/  LEA.HI.X.SX32 R14, R7, R2, 0x1, P0 ;  /* 0x00000002070e7211 */ /* 0x000fe400000f0eff */
[----:B------:R-:W-:Y:S02]  /*1e20*/  IADD3 R3, P0, PT, R13, R24, RZ ;  /* 0x000000180d037210 */ /* 0x000fe40007f1e0ff */
[----:B------:R-:W-:Y:S02]  /*1e30*/  SHF.L.U64.HI R15, R15, 0x2, R14 ;  /* 0x000000020f0f7819 */ /* 0x000fe4000001020e */
[----:B------:R-:W-:Y:S01]  /*1e40*/  LEA.HI.X.SX32 R14, R13, R2, 0x1, P0 ;  /* 0x000000020d0e7211 */ /* 0x000fe200000f0eff */
[----:B------:R-:W-:-:S03]  /*1e50*/  IMAD.SHL.U32 R2, R3, 0x4, RZ ;  /* 0x0000000403027824 */ /* 0x000fc600078e00ff */
[----:B------:R-:W-:Y:S02]  /*1e60*/  SHF.L.U64.HI R3, R3, 0x2, R14 ;  /* 0x0000000203037819 */ /* 0x000fe4000001020e */
[C---:B0-----:R-:W-:Y:S02]  /*1e70*/  IADD3 R18, P1, PT, R16.reuse, UR10, RZ ;  /* 0x0000000a10127c10 */ /* 0x041fe4000ff3e0ff */
[----:B------:R-:W-:Y:S02]  /*1e80*/  IADD3 R16, P0, PT, R16, UR8, RZ ;  /* 0x0000000810107c10 */ /* 0x000fe4000ff1e0ff */
[C---:B------:R-:W-:Y:S02]  /*1e90*/  IADD3.X R19, PT, PT, R15.reuse, UR11, RZ, P1, !PT ;  /* 0x0000000b0f137c10 */ /* 0x040fe40008ffe4ff */
[----:B------:R-:W-:Y:S02]  /*1ea0*/  IADD3.X R17, PT, PT, R15, UR9, RZ, P0, !PT ;  /* 0x000000090f117c10 */ /* 0x000fe400087fe4ff */
[C---:B------:R-:W-:Y:S01]  /*1eb0*/  IADD3 R14, P1, PT, R2.reuse, UR10, RZ ;  /* 0x0000000a020e7c10 */ /* 0x040fe2000ff3e0ff */
[----:B------:R-:W2:Y:S01]  /*1ec0*/  LDG.E.CONSTANT R18, desc[UR4][R18.64+0x4] ;  /* 0x0000040412127981 */ /* 0x000ea2000c1e9900 */
[----:B------:R-:W-:-:S02]  /*1ed0*/  IADD3 R2, P0, PT, R2, UR8, RZ ;  /* 0x0000000802027c10 */ /* 0x000fc4000ff1e0ff */
[C---:B------:R-:W-:Y:S01]  /*1ee0*/  IADD3.X R15, PT, PT, R3.reuse, UR11, RZ, P1, !PT ;  /* 0x0000000b030f7c10 */ /* 0x040fe20008ffe4ff */
[----:B------:R-:W3:Y:S01]  /*1ef0*/  LDG.E.CONSTANT R17, desc[UR4][R16.64+0x4] ;  /* 0x0000040410117981 */ /* 0x000ee2000c1e9900 */
[----:B------:R-:W-:-:S03]  /*1f00*/  IADD3.X R3, PT, PT, R3, UR9, RZ, P0, !PT ;  /* 0x0000000903037c10 */ /* 0x000fc600087fe4ff */
[----:B------:R-:W4:Y:S04]  /*1f10*/  LDG.E.CONSTANT R25, desc[UR4][R14.64+0x4] ;  /* 0x000004040e197981 */ /* 0x000f28000c1e9900 */
[----:B------:R-:W5:Y:S04]  /*1f20*/  LDG.E.CONSTANT R26, desc[UR4][R14.64+0x8] ;  /* 0x000008040e1a7981 */ /* 0x000f68000c1e9900 */
[----:B------:R-:W5:Y:S04]  /*1f30*/  LDG.E.CONSTANT R30, desc[UR4][R14.64+0xc] ;  /* 0x00000c040e1e7981 */ /* 0x000f68000c1e9900 */
[----:B------:R-:W5:Y:S04]  /*1f40*/  LDG.E.CONSTANT R23, desc[UR4][R2.64+0x4] ;  /* 0x0000040402177981 */ /* 0x000f68000c1e9900 */
[----:B------:R-:W5:Y:S04]  /*1f50*/  LDG.E.CONSTANT R27, desc[UR4][R2.64+0x8] ;  /* 0x00000804021b7981 */ /* 0x000f68000c1e9900 */
[----:B------:R-:W5:Y:S01]  /*1f60*/  LDG.E.CONSTANT R19, desc[UR4][R2.64+0xc] ;  /* 0x00000c0402137981 */ /* 0x000f62000c1e9900 */
[----:B------:R-:W-:Y:S01]  /*1f70*/  VIADD R24, R24, 0x4 ;  /* 0x0000000418187836 */ /* 0x000fe20000000000 */
[----:B--2---:R-:W-:-:S04]  /*1f80*/  FSETP.NE.AND P0, PT, |R18|, +INF , PT ;  /* 0x7f8000001200780b */ /* 0x004fc80003f05200 */
[----:B---3--:R-:W-:-:S04]  /*1f90*/  FSETP.EQU.OR P0, PT, |R17|, +INF , !P0 ;  /* 0x7f8000001100780b */ /* 0x008fc8000470a600 */
[----:B------:R-:W-:Y:S02]  /*1fa0*/  SEL R16, RZ, 0x1, !P0 ;  /* 0x00000001ff107807 */ /* 0x000fe40004000000 */
[----:B----4-:R-:W-:Y:S02]  /*1fb0*/  FSETP.NE.AND P1, PT, |R25|, +INF , PT ;  /* 0x7f8000001900780b */ /* 0x010fe40003f25200 */
[----:B-----5:R-:W-:Y:S02]  /*1fc0*/  FSETP.NE.AND P2, PT, |R26|, +INF , PT ;  /* 0x7f8000001a00780b */ /* 0x020fe40003f45200 */
[----:B------:R-:W-:Y:S02]  /*1fd0*/  LOP3.LUT P0, RZ, R9, 0xff, R16, 0xc8, !PT ;  /* 0x000000ff09ff7812 */ /* 0x000fe4000780c810 */
[----:B------:R-:W-:Y:S02]  /*1fe0*/  FSETP.NE.AND P3, PT, |R30|, +INF , PT ;  /* 0x7f8000001e00780b */ /* 0x000fe40003f65200 */
[----:B------:R-:W-:-:S02]  /*1ff0*/  FMNMX3 R11, R11, R18, R25, PT ;  /* 0x000000120b0b7276 */ /* 0x000fc40003800019 */
[----:B------:R-:W-:Y:S02]  /*2000*/  FSETP.EQU.OR P1, PT, |R23|, +INF , !P1 ;  /* 0x7f8000001700780b */ /* 0x000fe40004f2a600 */
[----:B------:R-:W-:Y:S02]  /*2010*/  FMNMX3 R0, R0, R17, R23, !PT ;  /* 0x0000001100007276 */ /* 0x000fe40007800017 */
[----:B------:R-:W-:Y:S02]  /*2020*/  FSETP.EQU.OR P2, PT, |R27|, +INF , !P2 ;  /* 0x7f8000001b00780b */ /* 0x000fe4000574a600 */
[----:B------:R-:W-:Y:S02]  /*2030*/  FMNMX3 R11, R11, R26, R30, PT ;  /* 0x0000001a0b0b7276 */ /* 0x000fe4000380001e */
[----:B------:R-:W-:Y:S02]  /*2040*/  FSETP.EQU.OR P3, PT, |R19|, +INF , !P3 ;  /* 0x7f8000001300780b */ /* 0x000fe40005f6a600 */
[----:B------:R-:W-:-:S02]  /*2050*/  PLOP3.LUT P0, PT, P2, P0, P1, 0xfe, 0x0 ;  /* 0x000000000000781c */ /* 0x000fc40001701f16 */
[----:B------:R-:W-:Y:S02]  /*2060*/  FMNMX3 R0, R0, R27, R19, !PT ;  /* 0x0000001b00007276 */ /* 0x000fe40007800013 */
[----:B------:R-:W-:-:S04]  /*2070*/  PLOP3.LUT P0, PT, P0, P3, PT, 0xf8, 0x8f ;  /* 0x00000000008f781c */ /* 0x000fc80000707f70 */
[----:B------:R-:W-:-:S09]  /*2080*/  SEL R9, RZ, 0x1, !P0 ;  /* 0x00000001ff097807 */ /* 0x000fd20004000000 */
.L_x_38:
[----:B------:R-:W-:Y:S05]  /*2090*/  BSYNC.RECONVERGENT B1 ;  /* 0x0000000000017941 */ /* 0x000fea0003800200 */
.L_x_37:
[----:B------:R-:W-:Y:S05]  /*20a0*/  @!P4 BRA `(.L_x_33) ;  /* 0x0000000000ecc947 */ /* 0x000fea0003800000 */
[----:B------:R-:W-:Y:S01]  /*20b0*/  ISETP.NE.AND P0, PT, R31, 0x1, PT ;  /* 0x000000011f00780c */ /* 0x000fe20003f05270 */
[----:B------:R-:W-:Y:S01]  /*20c0*/  BSSY.RECONVERGENT B1, `(.L_x_39) ;  /* 0x0000025000017945 */ /* 0x000fe20003800200 */
[----:B------:R-:W-:-:S04]  /*20d0*/  LOP3.LUT R22, R22, 0x1, RZ, 0xc0, !PT ;  /* 0x0000000116167812 */ /* 0x000fc800078ec0ff */
[----:B------:R-:W-:-:S07]  /*20e0*/  ISETP.NE.U32.AND P2, PT, R22, 0x1, PT ;  /* 0x000000011600780c */ /* 0x000fce0003f45070 */
[----:B------:R-:W-:Y:S06]  /*20f0*/  @!P0 BRA `(.L_x_40) ;  /* 0x0000000000848947 */ /* 0x000fec0003800000 */
[----:B------:R-:W0:Y:S01]  /*2100*/  LDCU.128 UR8, c[0x0][0x380] ;  /* 0x00007000ff0877ac */ /* 0x000e220008000c00 */
[----:B------:R-:W-:Y:S02]  /*2110*/  IADD3 R2, P0, PT, R7, R24, RZ ;  /* 0x0000001807027210 */ /* 0x000fe40007f1e0ff */
[----:B------:R-:W-:-:S03]  /*2120*/  SHF.R.S32.HI R14, RZ, 0x1f, R24 ;  /* 0x0000001fff0e7819 */ /* 0x000fc60000011418 */
[C---:B------:R-:W-:Y:S01]  /*2130*/  IMAD.SHL.U32 R16, R2.reuse, 0x4, RZ ;  /* 0x0000000402107824 */ /* 0x040fe200078e00ff */
[----:B------:R-:W-:Y:S02]  /*2140*/  LEA.HI.X.SX32 R3, R7, R14, 0x1, P0 ;  /* 0x0000000e07037211 */ /* 0x000fe400000f0eff */
[C---:B------:R-:W-:Y:S02]  /*2150*/  IADD3 R17, P0, PT, R13.reuse, R24, RZ ;  /* 0x000000180d117210 */ /* 0x040fe40007f1e0ff */
        /* <DEDUP_REMOVED lines=15> */
[----:B------:R-:W5:Y:S01]  /*2250*/  LDG.E.CONSTANT R16, desc[UR4][R16.64+0x4] ;  /* 0x0000040410107981 */ /* 0x000f62000c1e9900 */
[----:B------:R-:W-:Y:S01]  /*2260*/  VIADD R24, R24, 0x2 ;  /* 0x0000000218187836 */ /* 0x000fe20000000000 */
[----:B--2---:R-:W-:-:S04]  /*2270*/  FSETP.NE.AND P0, PT, |R2|, +INF , PT ;  /* 0x7f8000000200780b */ /* 0x004fc80003f05200 */
[----:B---3--:R-:W-:Y:S02]  /*2280*/  FSETP.EQU.OR P0, PT, |R15|, +INF , !P0 ;  /* 0x7f8000000f00780b */ /* 0x008fe4000470a600 */
[----:B----4-:R-:W-:Y:S02]  /*2290*/  FSETP.NE.AND P1, PT, |R18|, +INF , PT ;  /* 0x7f8000001200780b */ /* 0x010fe40003f25200 */
[----:B------:R-:W-:Y:S02]  /*22a0*/  SEL R22, RZ, 0x1, !P0 ;  /* 0x00000001ff167807 */ /* 0x000fe40004000000 */
[----:B-----5:R-:W-:Y:S02]  /*22b0*/  FSETP.EQU.OR P1, PT, |R16|, +INF , !P1 ;  /* 0x7f8000001000780b */ /* 0x020fe40004f2a600 */
[----:B------:R-:W-:Y:S02]  /*22c0*/  LOP3.LUT P0, RZ, R9, 0xff, R22, 0xc8, !PT ;  /* 0x000000ff09ff7812 */ /* 0x000fe4000780c816 */
[----:B------:R-:W-:-:S02]  /*22d0*/  FMNMX3 R0, R0, R15, R16, !PT ;  /* 0x0000000f00007276 */ /* 0x000fc40007800010 */
[----:B------:R-:W-:Y:S02]  /*22e0*/  PLOP3.LUT P0, PT, P0, P1, PT, 0xf8, 0x8f ;  /* 0x00000000008f781c */ /* 0x000fe40000703f70 */
[----:B------:R-:W-:Y:S02]  /*22f0*/  FMNMX3 R11, R11, R2, R18, PT ;  /* 0x000000020b0b7276 */ /* 0x000fe40003800012 */
[----:B------:R-:W-:-:S09]  /*2300*/  SEL R9, RZ, 0x1, !P0 ;  /* 0x00000001ff097807 */ /* 0x000fd20004000000 */
.L_x_40:
[----:B------:R-:W-:Y:S05]  /*2310*/  BSYNC.RECONVERGENT B1 ;  /* 0x0000000000017941 */ /* 0x000fea0003800200 */
.L_x_39:
[----:B------:R-:W-:Y:S05]  /*2320*/  @P2 BRA `(.L_x_33) ;  /* 0x00000000004c2947 */ /* 0x000fea0003800000 */
[----:B------:R-:W0:Y:S01]  /*2330*/  LDCU.128 UR8, c[0x0][0x380] ;  /* 0x00007000ff0877ac */ /* 0x000e220008000c00 */
[----:B------:R-:W-:Y:S02]  /*2340*/  SHF.R.S32.HI R2, RZ, 0x1f, R24 ;  /* 0x0000001fff027819 */ /* 0x000fe40000011418 */
[----:B------:R-:W-:-:S04]  /*2350*/  IADD3 R3, P0, PT, R7, R24, RZ ;  /* 0x0000001807037210 */ /* 0x000fc80007f1e0ff */
[----:B------:R-:W-:Y:S01]  /*2360*/  LEA.HI.X.SX32 R14, R7, R2, 0x1, P0 ;  /* 0x00000002070e7211 */ /* 0x000fe200000f0eff */
[----:B------:R-:W-:-:S03]  /*2370*/  IMAD.SHL.U32 R2, R3, 0x4, RZ ;  /* 0x0000000403027824 */ /* 0x000fc600078e00ff */
[----:B------:R-:W-:Y:S02]  /*2380*/  SHF.L.U64.HI R3, R3, 0x2, R14 ;  /* 0x0000000203037819 */ /* 0x000fe4000001020e */
[C---:B0-----:R-:W-:Y:S02]  /*2390*/  IADD3 R14, P1, PT, R2.reuse, UR10, RZ ;  /* 0x0000000a020e7c10 */ /* 0x041fe4000ff3e0ff */
[----:B------:R-:W-:Y:S02]  /*23a0*/  IADD3 R2, P0, PT, R2, UR8, RZ ;  /* 0x0000000802027c10 */ /* 0x000fe4000ff1e0ff */
[C---:B------:R-:W-:Y:S02]  /*23b0*/  IADD3.X R15, PT, PT, R3.reuse, UR11, RZ, P1, !PT ;  /* 0x0000000b030f7c10 */ /* 0x040fe40008ffe4ff */
[----:B------:R-:W-:-:S03]  /*23c0*/  IADD3.X R3, PT, PT, R3, UR9, RZ, P0, !PT ;  /* 0x0000000903037c10 */ /* 0x000fc600087fe4ff */
[----:B------:R-:W2:Y:S04]  /*23d0*/  LDG.E.CONSTANT R14, desc[UR4][R14.64+0x4] ;  /* 0x000004040e0e7981 */ /* 0x000ea8000c1e9900 */
[----:B------:R-:W3:Y:S01]  /*23e0*/  LDG.E.CONSTANT R3, desc[UR4][R2.64+0x4] ;  /* 0x0000040402037981 */ /* 0x000ee2000c1e9900 */
[----:B--2---:R-:W-:Y:S02]  /*23f0*/  FSETP.NE.AND P0, PT, |R14|, +INF , PT ;  /* 0x7f8000000e00780b */ /* 0x004fe40003f05200 */
[----:B------:R-:W-:Y:S02]  /*2400*/  FMNMX R11, R11, R14, PT ;  /* 0x0000000e0b0b7209 */ /* 0x000fe40003800000 */
[----:B---3--:R-:W-:Y:S02]  /*2410*/  FSETP.EQU.OR P0, PT, |R3|, +INF , !P0 ;  /* 0x7f8000000300780b */ /* 0x008fe4000470a600 */
[----:B------:R-:W-:-:S02]  /*2420*/  FMNMX R0, R0, R3, !PT ;  /* 0x0000000300007209 */ /* 0x000fc40007800000 */
[----:B------:R-:W-:-:S04]  /*2430*/  SEL R16, RZ, 0x1, !P0 ;  /* 0x00000001ff107807 */ /* 0x000fc80004000000 */
[----:B------:R-:W-:-:S04]  /*2440*/  LOP3.LUT P0, RZ, R9, 0xff, R16, 0xc8, !PT ;  /* 0x000000ff09ff7812 */ /* 0x000fc8000780c810 */
[----:B------:R-:W-:-:S09]  /*2450*/  SEL R9, RZ, 0x1, !P0 ;  /* 0x00000001ff097807 */ /* 0x000fd20004000000 */
.L_x_33:
[----:B------:R-:W-:Y:S05]  /*2460*/  BSYNC.RECONVERGENT B0 ;  /* 0x0000000000007941 */ /* 0x000fea0003800200 */
.L_x_32:
[----:B------:R-:W0:Y:S01]  /*2470*/  LDC.64 R2, c[0x0][0x390] ;  /* 0x0000e400ff027b82 */ /* 0x000e220000000a00 */
[----:B------:R-:W1:Y:S01]  /*2480*/  LDCU UR6, c[0x0][0x3ac] ;  /* 0x00007580ff0677ac */ /* 0x000e620008000800 */
[----:B0-----:R-:W-:-:S05]  /*2490*/  IMAD.WIDE R2, R5, 0x4, R2 ;  /* 0x0000000405027825 */ /* 0x001fca00078e0202 */
[----:B------:R-:W2:Y:S01]  /*24a0*/  LDG.E.CONSTANT R14, desc[UR4][R2.64] ;  /* 0x00000004020e7981 */ /* 0x000ea2000c1e9900 */
[----:B------:R-:W-:Y:S01]  /*24b0*/  FSETP.NE.AND P1, PT, |R0|, +INF , PT ;  /* 0x7f8000000000780b */ /* 0x000fe20003f25200 */
[----:B------:R-:W-:Y:S01]  /*24c0*/  IMAD.MOV.U32 R18, RZ, RZ, R28 ;  /* 0x000000ffff127224 */ /* 0x000fe200078e001c */
[----:B------:R-:W-:Y:S01]  /*24d0*/  LOP3.LUT P0, RZ, R9, 0xff, RZ, 0xc0, !PT ;  /* 0x000000ff09ff7812 */ /* 0x000fe2000780c0ff */
[----:B------:R-:W-:Y:S01]  /*24e0*/  IMAD.MOV.U32 R19, RZ, RZ, R29 ;  /* 0x000000ffff137224 */ /* 0x000fe200078e001d */
[----:B------:R-:W-:Y:S01]  /*24f0*/  BSSY.RECONVERGENT B2, `(.L_x_41) ;  /* 0x000001a000027945 */ /* 0x000fe20003800200 */
[----:B------:R-:W-:Y:S02]  /*2500*/  IMAD.MOV.U32 R7, RZ, RZ, 0x7fffffff ;  /* 0x7fffffffff077424 */ /* 0x000fe400078e00ff */
[----:B-1----:R-:W-:Y:S01]  /*2510*/  IMAD.WIDE R18, R5, UR6, R18 ;  /* 0x0000000605127c25 */ /* 0x002fe2000f8e0212 */
[----:B--2---:R-:W-:-:S04]  /*2520*/  FSETP.EQU.OR P1, PT, |R14|, +INF , !P1 ;  /* 0x7f8000000e00780b */ /* 0x004fc80004f2a600 */
[----:B------:R-:W-:-:S04]  /*2530*/  PLOP3.LUT P0, PT, P1, P0, PT, 0xf8, 0x8f ;  /* 0x00000000008f781c */ /* 0x000fc80000f01f70 */
[----:B------:R-:W-:-:S13]  /*2540*/  FSETP.EQU.OR P0, PT, |R11|, +INF , P0 ;  /* 0x7f8000000b00780b */ /* 0x000fda000070a600 */
[----:B------:R-:W-:Y:S05]  /*2550*/  @P0 BRA `(.L_x_42) ;  /* 0x00000000004c0947 */ /* 0x000fea0003800000 */
[----:B------:R-:W-:Y:S01]  /*2560*/  FADD R9, R0, -R11 ;  /* 0x8000000b00097221 */ /* 0x000fe20000000000 */
[----:B------:R-:W-:-:S04]  /*2570*/  IMAD.MOV.U32 R7, RZ, RZ, 0x42480000 ;  /* 0x42480000ff077424 */ /* 0x000fc800078e00ff */
[----:B------:R-:W-:-:S13]  /*2580*/  FSETP.GEU.AND P0, PT, |R9|, 9.9999999600419720025e-13, PT ;  /* 0x2b8cbccc0900780b */ /* 0x000fda0003f0e200 */
[----:B------:R-:W-:Y:S05]  /*2590*/  @!P0 BRA `(.L_x_42) ;  /* 0x00000000003c8947 */ /* 0x000fea0003800000 */
[----:B------:R-:W0:Y:S01]  /*25a0*/  MUFU.RCP R0, R9 ;  /* 0x0000000900007308 */ /* 0x000e220000001000 */
[----:B------:R-:W-:Y:S01]  /*25b0*/  BSSY.RECONVERGENT B3, `(.L_x_43) ;  /* 0x000000c000037945 */ /* 0x000fe20003800200 */
[----:B------:R-:W-:-:S06]  /*25c0*/  FADD R11, R14, -R11 ;  /* 0x8000000b0e0b7221 */ /* 0x000fcc0000000000 */
[----:B------:R-:W1:Y:S01]  /*25d0*/  FCHK P0, R4, R9 ;  /* 0x0000000904007302 */ /* 0x000e620000000000 */
[----:B0-----:R-:W-:-:S04]  /*25e0*/  FFMA R3, -R9, R0, 1 ;  /* 0x3f80000009037423 */ /* 0x001fc80000000100 */
[----:B------:R-:W-:-:S04]  /*25f0*/  FFMA R0, R0, R3, R0 ;  /* 0x0000000300007223 */ /* 0x000fc80000000000 */
[----:B------:R-:W-:-:S04]  /*2600*/  FFMA R3, R0, 100, RZ ;  /* 0x42c8000000037823 */ /* 0x000fc800000000ff */
[----:B------:R-:W-:-:S04]  /*2610*/  FFMA R2, -R9, R3, 100 ;  /* 0x42c8000009027423 */ /* 0x000fc80000000103 */
[----:B------:R-:W-:Y:S01]  /*2620*/  FFMA R0, R0, R2, R3 ;  /* 0x0000000200007223 */ /* 0x000fe20000000003 */
[----:B-1----:R-:W-:Y:S06]  /*2630*/  @!P0 BRA `(.L_x_44) ;  /* 0x00000000000c8947 */ /* 0x002fec0003800000 */
[----:B------:R-:W-:Y:S01]  /*2640*/  IMAD.MOV.U32 R3, RZ, RZ, R9 ;  /* 0x000000ffff037224 */ /* 0x000fe200078e0009 */
[----:B------:R-:W-:-:S07]  /*2650*/  MOV R2, 0x2670 ;  /* 0x0000267000027802 */ /* 0x000fce0000000f00 */
[----:B------:R-:W-:Y:S05]  /*2660*/  CALL.REL.NOINC `($__internal_0_$__cuda_sm3x_div_rn_noftz_f32_slowpath) ;  /* 0x0000001000107944 */ /* 0x000fea0003c00000 */
.L_x_44:
[----:B------:R-:W-:Y:S05]  /*2670*/  BSYNC.RECONVERGENT B3 ;  /* 0x0000000000037941 */ /* 0x000fea0003800200 */
.L_x_43:
[----:B------:R-:W-:-:S07]  /*2680*/  FMUL R7, R11, R0 ;  /* 0x000000000b077220 */ /* 0x000fce0000400000 */
.L_x_42:
[----:B------:R-:W-:Y:S05]  /*2690*/  BSYNC.RECONVERGENT B2 ;  /* 0x0000000000027941 */ /* 0x000fea0003800200 */
.L_x_41:
[----:B------:R-:W0:Y:S01]  /*26a0*/  LDCU.64 UR6, c[0x0][0x3b0] ;  /* 0x00007600ff0677ac */ /* 0x000e220008000a00 */
[----:B------:R-:W-:Y:S01]  /*26b0*/  VIADD R5, R5, 0x1 ;  /* 0x0000000105057836 */ /* 0x000fe20000000000 */
[C---:B0-----:R-:W-:Y:S01]  /*26c0*/  LEA R2, P0, R18.reuse, UR6, 0x2 ;  /* 0x0000000612027c11 */ /* 0x041fe2000f8010ff */
[----:B------:R-:W0:Y:S03]  /*26d0*/  LDCU UR6, c[0x0][0x3a8] ;  /* 0x00007500ff0677ac */ /* 0x000e260008000800 */
[----:B------:R-:W-:-:S05]  /*26e0*/  LEA.HI.X R3, R18, UR7, R19, 0x2, P0 ;  /* 0x0000000712037c11 */ /* 0x000fca00080f1413 */
[----:B------:R1:W-:Y:S01]  /*26f0*/  STG.E desc[UR4][R2.64], R7 ;  /* 0x0000000702007986 */ /* 0x0003e2000c101904 */
[----:B0-----:R-:W-:-:S13]  /*2700*/  ISETP.NE.AND P0, PT, R5, UR6, PT ;  /* 0x0000000605007c0c */ /* 0x001fda000bf05270 */
[----:B-1----:R-:W-:Y:S05]  /*2710*/  @!P0 EXIT ;  /* 0x000000000000894d */ /* 0x002fea0003800000 */
[----:B------:R-:W-:Y:S05]  /*2720*/  BRA `(.L_x_45) ;  /* 0xffffffe800307947 */ /* 0x000fea000383ffff */
.L_x_26:
[--C-:B------:R-:W-:Y:S01]  /*2730*/  IMAD.IADD R3, R3, 0x1, -R6.reuse ;  /* 0x0000000103037824 */ /* 0x100fe200078e0a06 */
[----:B------:R-:W-:Y:S01]  /*2740*/  BSSY.RECONVERGENT B2, `(.L_x_46) ;  /* 0x000004a000027945 */ /* 0x000fe20003800200 */
[----:B------:R-:W-:Y:S01]  /*2750*/  SHF.R.S32.HI R5, RZ, 0x1f, R11 ;  /* 0x0000001fff057819 */ /* 0x000fe2000001140b */
[----:B------:R-:W-:Y:S02]  /*2760*/  IMAD.MOV.U32 R8, RZ, RZ, R6 ;  /* 0x000000ffff087224 */ /* 0x000fe400078e0006 */
[----:B--23--:R-:W-:-:S13]  /*2770*/  LOP3.LUT P0, R7, R3, 0x3, RZ, 0xc0, !PT ;  /* 0x0000000303077812 */ /* 0x00cfda000780c0ff */
[----:B------:R-:W-:Y:S05]  /*2780*/  @!P0 BRA `(.L_x_47) ;  /* 0x0000000400148947 */ /* 0x000fea0003800000 */
[----:B0-----:R-:W0:Y:S01]  /*2790*/  LDC.64 R18, c[0x0][0x390] ;  /* 0x0000e400ff127b82 */ /* 0x001e220000000a00 */
[----:B------:R-:W2:Y:S01]  /*27a0*/  LDCU.64 UR6, c[0x0][0x3b0] ;  /* 0x00007600ff0677ac */ /* 0x000ea20008000a00 */
[----:B------:R-:W-:Y:S01]  /*27b0*/  IMAD.MOV.U32 R2, RZ, RZ, R28 ;  /* 0x000000ffff027224 */ /* 0x000fe200078e001c */
[----:B-1----:R-:W-:Y:S01]  /*27c0*/  SHF.L.U64.HI R24, R11, 0x2, R5 ;  /* 0x000000020b187819 */ /* 0x002fe20000010205 */
[----:B------:R-:W-:Y:S02]  /*27d0*/  IMAD.MOV.U32 R3, RZ, RZ, R29 ;  /* 0x000000ffff037224 */ /* 0x000fe400078e001d */
[----:B------:R-:W-:Y:S02]  /*27e0*/  IMAD R13, R5, R6, RZ ;  /* 0x00000006050d7224 */ /* 0x000fe400078e02ff */
[----:B------:R-:W1:Y:S01]  /*27f0*/  LDC.64 R20, c[0x0][0x388] ;  /* 0x0000e200ff147b82 */ /* 0x000e620000000a00 */
[----:B------:R-:W-:-:S04]  /*2800*/  IMAD.WIDE.U32 R2, R6, R11, R2 ;  /* 0x0000000b06027225 */ /* 0x000fc800078e0002 */
[----:B------:R-:W-:Y:S02]  /*2810*/  IMAD.IADD R13, R3, 0x1, R13 ;  /* 0x00000001030d7824 */ /* 0x000fe400078e020d */
[----:B------:R-:W-:Y:S01]  /*2820*/  IMAD.IADD R8, R6, 0x1, R7 ;  /* 0x0000000106087824 */ /* 0x000fe200078e0207 */
[----:B------:R-:W3:Y:S01]  /*2830*/  LDC.64 R22, c[0x0][0x380] ;  /* 0x0000e000ff167b82 */ /* 0x000ee20000000a00 */
[----:B--2---:R-:W-:-:S04]  /*2840*/  LEA R10, P0, R2, UR6, 0x2 ;  /* 0x00000006020a7c11 */ /* 0x004fc8000f8010ff */
[----:B------:R-:W-:Y:S01]  /*2850*/  LEA.HI.X R13, R2, UR7, R13, 0x2, P0 ;  /* 0x00000007020d7c11 */ /* 0x000fe200080f140d */
[----:B0-----:R-:W-:-:S04]  /*2860*/  IMAD.WIDE.U32 R18, R6, 0x4, R18 ;  /* 0x0000000406127825 */ /* 0x001fc800078e0012 */
[----:B------:R-:W-:Y:S02]  /*2870*/  IMAD.MOV.U32 R12, RZ, RZ, R18 ;  /* 0x000000ffff0c7224 */ /* 0x000fe400078e0012 */
[----:B-1----:R-:W-:-:S04]  /*2880*/  IMAD.WIDE.U32 R20, R6, 0x4, R20 ;  /* 0x0000000406147825 */ /* 0x002fc800078e0014 */
[----:B------:R-:W-:Y:S02]  /*2890*/  IMAD.MOV.U32 R18, RZ, RZ, R20 ;  /* 0x000000ffff127224 */ /* 0x000fe400078e0014 */
[----:B---3--:R-:W-:-:S04]  /*28a0*/  IMAD.WIDE.U32 R22, R6, 0x4, R22 ;  /* 0x0000000406167825 */ /* 0x008fc800078e0016 */
[----:B------:R-:W-:Y:S02]  /*28b0*/  IMAD.MOV.U32 R20, RZ, RZ, R22 ;  /* 0x000000ffff147224 */ /* 0x000fe400078e0016 */
[----:B------:R-:W-:-:S07]  /*28c0*/  IMAD.MOV R22, RZ, RZ, -R7 ;  /* 0x000000ffff167224 */ /* 0x000fce00078e0a07 */
.L_x_52:
[----:B------:R-:W-:Y:S02]  /*28d0*/  IMAD.MOV.U32 R2, RZ, RZ, R20 ;  /* 0x000000ffff027224 */ /* 0x000fe400078e0014 */
[----:B------:R-:W-:-:S05]  /*28e0*/  IMAD.MOV.U32 R3, RZ, RZ, R23 ;  /* 0x000000ffff037224 */ /* 0x000fca00078e0017 */
[----:B------:R0:W2:Y:S02]  /*28f0*/  LDG.E.CONSTANT R0, desc[UR4][R2.64] ;  /* 0x0000000402007981 */ /* 0x0000a4000c1e9900 */
[----:B0-----:R-:W-:Y:S02]  /*2900*/  IMAD.MOV.U32 R2, RZ, RZ, R12 ;  /* 0x000000ffff027224 */ /* 0x001fe400078e000c */
[----:B------:R-:W-:-:S05]  /*2910*/  IMAD.MOV.U32 R3, RZ, RZ, R19 ;  /* 0x000000ffff037224 */ /* 0x000fca00078e0013 */
[----:B------:R0:W3:Y:S02]  /*2920*/  LDG.E.CONSTANT R14, desc[UR4][R2.64] ;  /* 0x00000004020e7981 */ /* 0x0000e4000c1e9900 */
[----:B0-----:R-:W-:Y:S02]  /*2930*/  IMAD.MOV.U32 R2, RZ, RZ, R18 ;  /* 0x000000ffff027224 */ /* 0x001fe400078e0012 */
[----:B------:R-:W-:-:S05]  /*2940*/  IMAD.MOV.U32 R3, RZ, RZ, R21 ;  /* 0x000000ffff037224 */ /* 0x000fca00078e0015 */
[----:B------:R-:W4:Y:S01]  /*2950*/  LDG.E.CONSTANT R7, desc[UR4][R2.64] ;  /* 0x0000000402077981 */ /* 0x000f22000c1e9900 */
[----:B------:R-:W-:Y:S01]  /*2960*/  BSSY.RECONVERGENT B3, `(.L_x_48) ;  /* 0x0000019000037945 */ /* 0x000fe20003800200 */
[----:B------:R-:W-:Y:S01]  /*2970*/  IMAD.MOV.U32 R25, RZ, RZ, 0x7fffffff ;  /* 0x7fffffffff197424 */ /* 0x000fe200078e00ff */
[----:B--2---:R-:W-:-:S04]  /*2980*/  FSETP.NE.AND P0, PT, |R0|, +INF , PT ;  /* 0x7f8000000000780b */ /* 0x004fc80003f05200 */
[----:B---3--:R-:W-:-:S04]  /*2990*/  FSETP.EQU.OR P0, PT, |R14|, +INF , !P0 ;  /* 0x7f8000000e00780b */ /* 0x008fc8000470a600 */
[----:B----4-:R-:W-:-:S13]  /*29a0*/  FSETP.EQU.OR P0, PT, |R7|, +INF , P0 ;  /* 0x7f8000000700780b */ /* 0x010fda000070a600 */
[----:B------:R-:W-:Y:S05]  /*29b0*/  @P0 BRA `(.L_x_49) ;  /* 0x00000000004c0947 */ /* 0x000fea0003800000 */
[----:B------:R-:W-:Y:S01]  /*29c0*/  FADD R9, R0, -R7 ;  /* 0x8000000700097221 */ /* 0x000fe20000000000 */
[----:B------:R-:W-:-:S04]  /*29d0*/  IMAD.MOV.U32 R25, RZ, RZ, 0x42480000 ;  /* 0x42480000ff197424 */ /* 0x000fc800078e00ff */
[----:B------:R-:W-:-:S13]  /*29e0*/  FSETP.GEU.AND P0, PT, |R9|, 9.9999999600419720025e-13, PT ;  /* 0x2b8cbccc0900780b */ /* 0x000fda0003f0e200 */
[----:B------:R-:W-:Y:S05]  /*29f0*/  @!P0 BRA `(.L_x_49) ;  /* 0x00000000003c8947 */ /* 0x000fea0003800000 */
[----:B------:R-:W0:Y:S01]  /*2a00*/  MUFU.RCP R0, R9 ;  /* 0x0000000900007308 */ /* 0x000e220000001000 */
[----:B------:R-:W-:Y:S01]  /*2a10*/  BSSY.RECONVERGENT B4, `(.L_x_50) ;  /* 0x000000c000047945 */ /* 0x000fe20003800200 */
[----:B------:R-:W-:-:S06]  /*2a20*/  FADD R25, -R7, R14 ;  /* 0x0000000e07197221 */ /* 0x000fcc0000000100 */
        /* <DEDUP_REMOVED lines=10> */
.L_x_51:
[----:B------:R-:W-:Y:S05]  /*2ad0*/  BSYNC.RECONVERGENT B4 ;  /* 0x0000000000047941 */ /* 0x000fea0003800200 */
.L_x_50:
[----:B------:R-:W-:-:S07]  /*2ae0*/  FMUL R25, R25, R0 ;  /* 0x0000000019197220 */ /* 0x000fce0000400000 */
.L_x_49:
[----:B------:R-:W-:Y:S05]  /*2af0*/  BSYNC.RECONVERGENT B3 ;  /* 0x0000000000037941 */ /* 0x000fea0003800200 */
.L_x_48:
[----:B------:R-:W-:Y:S01]  /*2b00*/  IMAD.MOV.U32 R2, RZ, RZ, R10 ;  /* 0x000000ffff027224 */ /* 0x000fe200078e000a */
[----:B------:R-:W-:Y:S01]  /*2b10*/  IADD3 R12, P2, PT, R12, 0x4, RZ ;  /* 0x000000040c0c7810 */ /* 0x000fe20007f5e0ff */
[----:B------:R-:W-:Y:S01]  /*2b20*/  IMAD.MOV.U32 R3, RZ, RZ, R13 ;  /* 0x000000ffff037224 */ /* 0x000fe200078e000d */
[----:B------:R-:W-:Y:S01]  /*2b30*/  IADD3 R18, P3, PT, R18, 0x4, RZ ;  /* 0x0000000412127810 */ /* 0x000fe20007f7e0ff */
[----:B------:R-:W-:Y:S01]  /*2b40*/  VIADD R22, R22, 0x1 ;  /* 0x0000000116167836 */ /* 0x000fe20000000000 */
[----:B------:R-:W-:Y:S01]  /*2b50*/  IADD3 R20, P4, PT, R20, 0x4, RZ ;  /* 0x0000000414147810 */ /* 0x000fe20007f9e0ff */
[----:B------:R-:W-:Y:S01]  /*2b60*/  IMAD.X R19, RZ, RZ, R19, P2 ;  /* 0x000000ffff137224 */ /* 0x000fe200010e0613 */
[----:B------:R2:W-:Y:S01]  /*2b70*/  STG.E desc[UR4][R2.64], R25 ;  /* 0x0000001902007986 */ /* 0x0005e2000c101904 */
[----:B------:R-:W-:Y:S01]  /*2b80*/  LEA R10, P1, R11, R10, 0x2 ;  /* 0x0000000a0b0a7211 */ /* 0x000fe200078210ff */
[----:B------:R-:W-:Y:S01]  /*2b90*/  IMAD.X R21, RZ, RZ, R21, P3 ;  /* 0x000000ffff157224 */ /* 0x000fe200018e0615 */
[----:B------:R-:W-:Y:S01]  /*2ba0*/  ISETP.NE.AND P0, PT, R22, RZ, PT ;  /* 0x000000ff1600720c */ /* 0x000fe20003f05270 */
[----:B------:R-:W-:-:S02]  /*2bb0*/  IMAD.X R23, RZ, RZ, R23, P4 ;  /* 0x000000ffff177224 */ /* 0x000fc400020e0617 */
[----:B------:R-:W-:-:S10]  /*2bc0*/  IMAD.X R13, R13, 0x1, R24, P1 ;  /* 0x000000010d0d7824 */ /* 0x000fd400008e0618 */
[----:B--2---:R-:W-:Y:S05]  /*2bd0*/  @P0 BRA `(.L_x_52) ;  /* 0xfffffffc003c0947 */ /* 0x004fea000383ffff */
.L_x_47:
[----:B------:R-:W-:Y:S05]  /*2be0*/  BSYNC.RECONVERGENT B2 ;  /* 0x0000000000027941 */ /* 0x000fea0003800200 */
.L_x_46:
[----:B------:R-:W2:Y:S02]  /*2bf0*/  LDC R3, c[0x0][0x3a8] ;  /* 0x0000ea00ff037b82 */ /* 0x000ea40000000800 */
[----:B--2---:R-:W-:-:S05]  /*2c00*/  IMAD.IADD R0, R6, 0x1, -R3 ;  /* 0x0000000106007824 */ /* 0x004fca00078e0a03 */
[----:B------:R-:W-:-:S13]  /*2c10*/  ISETP.GT.U32.AND P0, PT, R0, -0x4, PT ;  /* 0xfffffffc0000780c */ /* 0x000fda0003f04070 */
[----:B------:R-:W-:Y:S05]  /*2c20*/  @P0 EXIT ;  /* 0x000000000000094d */ /* 0x000fea0003800000 */
[----:B0-----:R-:W0:Y:S01]  /*2c30*/  LDC.64 R26, c[0x0][0x380] ;  /* 0x0000e000ff1a7b82 */ /* 0x001e220000000a00 */
[C---:B------:R-:W-:Y:S02]  /*2c40*/  IMAD.IADD R6, R8.reuse, 0x1, -R3 ;  /* 0x0000000108067824 */ /* 0x040fe400078e0a03 */
[----:B------:R-:W-:-:S05]  /*2c50*/  VIADD R8, R8, 0x1 ;  /* 0x0000000108087836 */ /* 0x000fca0000000000 */
[----:B-1----:R-:W1:Y:S08]  /*2c60*/  LDC.64 R24, c[0x0][0x388] ;  /* 0x0000e200ff187b82 */ /* 0x002e700000000a00 */
[----:B------:R-:W2:Y:S02]  /*2c70*/  LDC.64 R22, c[0x0][0x390] ;  /* 0x0000e400ff167b82 */ /* 0x000ea40000000a00 */
.L_x_69:
[----:B0-----:R-:W-:-:S04]  /*2c80*/  VIADD R10, R8, 0xffffffff ;  /* 0xffffffff080a7836 */ /* 0x001fc80000000000 */
[----:B0-----:R-:W-:-:S04]  /*2c90*/  IMAD.WIDE.U32 R20, R10, 0x4, R26 ;  /* 0x000000040a147825 */ /* 0x001fc800078e001a */
[C---:B--2---:R-:W-:Y:S01]  /*2ca0*/  IMAD.WIDE.U32 R18, R10.reuse, 0x4, R22 ;  /* 0x000000040a127825 */ /* 0x044fe200078e0016 */
[----:B------:R-:W2:Y:S03]  /*2cb0*/  LDG.E.CONSTANT R0, desc[UR4][R20.64] ;  /* 0x0000000414007981 */ /* 0x000ea6000c1e9900 */
[----:B-1----:R-:W-:Y:S01]  /*2cc0*/  IMAD.WIDE.U32 R12, R10, 0x4, R24 ;  /* 0x000000040a0c7825 */ /* 0x002fe200078e0018 */
[----:B------:R-:W3:Y:S04]  /*2cd0*/  LDG.E.CONSTANT R14, desc[UR4][R18.64] ;  /* 0x00000004120e7981 */ /* 0x000ee8000c1e9900 */
        /* <DEDUP_REMOVED lines=24> */
.L_x_56:
[----:B------:R-:W-:Y:S05]  /*2e60*/  BSYNC.RECONVERGENT B3 ;  /* 0x0000000000037941 */ /* 0x000fea0003800200 */
.L_x_55:
[----:B------:R-:W-:-:S07]  /*2e70*/  FMUL R7, R11, R0 ;  /* 0x000000000b077220 */ /* 0x000fce0000400000 */
.L_x_54:
[----:B------:R-:W-:Y:S05]  /*2e80*/  BSYNC.RECONVERGENT B2 ;  /* 0x0000000000027941 */ /* 0x000fea0003800200 */
.L_x_53:
[----:B------:R-:W2:Y:S01]  /*2e90*/  LDG.E.CONSTANT R0, desc[UR4][R20.64+0x4] ;  /* 0x0000040414007981 */ /* 0x000ea2000c1e9900 */
[----:B------:R-:W0:Y:S03]  /*2ea0*/  LDCU UR6, c[0x0][0x3ac] ;  /* 0x00007580ff0677ac */ /* 0x000e260008000800 */
[----:B------:R-:W3:Y:S01]  /*2eb0*/  LDG.E.CONSTANT R14, desc[UR4][R18.64+0x4] ;  /* 0x00000404120e7981 */ /* 0x000ee2000c1e9900 */
[----:B------:R-:W1:Y:S03]  /*2ec0*/  LDCU.64 UR8, c[0x0][0x3b0] ;  /* 0x00007600ff0877ac */ /* 0x000e660008000a00 */
[----:B------:R-:W4:Y:S01]  /*2ed0*/  LDG.E.CONSTANT R15, desc[UR4][R12.64+0x4] ;  /* 0x000004040c0f7981 */ /* 0x000f22000c1e9900 */
[----:B------:R-:W-:Y:S01]  /*2ee0*/  IMAD.MOV.U32 R2, RZ, RZ, R28 ;  /* 0x000000ffff027224 */ /* 0x000fe200078e001c */
[----:B------:R-:W-:Y:S01]  /*2ef0*/  BSSY.RECONVERGENT B2, `(.L_x_57) ;  /* 0x000001f000027945 */ /* 0x000fe20003800200 */
[----:B------:R-:W-:-:S02]  /*2f00*/  IMAD.MOV.U32 R3, RZ, RZ, R29 ;  /* 0x000000ffff037224 */ /* 0x000fc400078e001d */
[----:B------:R-:W-:Y:S02]  /*2f10*/  IMAD.MOV.U32 R9, RZ, RZ, 0x7fffffff ;  /* 0x7fffffffff097424 */ /* 0x000fe400078e00ff */
[----:B0-----:R-:W-:-:S04]  /*2f20*/  IMAD.WIDE.U32 R2, R10, UR6, R2 ;  /* 0x000000060a027c25 */ /* 0x001fc8000f8e0002 */
[----:B------:R-:W-:Y:S01]  /*2f30*/  IMAD R3, R10, R5, R3 ;  /* 0x000000050a037224 */ /* 0x000fe200078e0203 */
[----:B-1----:R-:W-:-:S04]  /*2f40*/  LEA R10, P0, R2, UR8, 0x2 ;  /* 0x00000008020a7c11 */ /* 0x002fc8000f8010ff */
[----:B------:R-:W-:-:S05]  /*2f50*/  LEA.HI.X R11, R2, UR9, R3, 0x2, P0 ;  /* 0x00000009020b7c11 */ /* 0x000fca00080f1403 */
[----:B------:R0:W-:Y:S01]  /*2f60*/  STG.E desc[UR4][R10.64], R7 ;  /* 0x000000070a007986 */ /* 0x0001e2000c101904 */
[----:B--2---:R-:W-:-:S04]  /*2f70*/  FSETP.NE.AND P0, PT, |R0|, +INF , PT ;  /* 0x7f8000000000780b */ /* 0x004fc80003f05200 */
[----:B---3--:R-:W-:-:S04]  /*2f80*/  FSETP.EQU.OR P0, PT, |R14|, +INF , !P0 ;  /* 0x7f8000000e00780b */ /* 0x008fc8000470a600 */
[----:B----4-:R-:W-:-:S13]  /*2f90*/  FSETP.EQU.OR P0, PT, |R15|, +INF , P0 ;  /* 0x7f8000000f00780b */ /* 0x010fda000070a600 */
[----:B0-----:R-:W-:Y:S05]  /*2fa0*/  @P0 BRA `(.L_x_58) ;  /* 0x00000000004c0947 */ /* 0x001fea0003800000 */
        /* <DEDUP_REMOVED lines=17> */
.L_x_60:
[----:B------:R-:W-:Y:S05]  /*30c0*/  BSYNC.RECONVERGENT B3 ;  /* 0x0000000000037941 */ /* 0x000fea0003800200 */
.L_x_59:
[----:B------:R-:W-:-:S07]  /*30d0*/  FMUL R9, R10, R0 ;  /* 0x000000000a097220 */ /* 0x000fce0000400000 */
.L_x_58:
[----:B------:R-:W-:Y:S05]  /*30e0*/  BSYNC.RECONVERGENT B2 ;  /* 0x0000000000027941 */ /* 0x000fea0003800200 */
.L_x_57:
        /* <DEDUP_REMOVED lines=35> */
.L_x_64:
[----:B------:R-:W-:Y:S05]  /*3320*/  BSYNC.RECONVERGENT B3 ;  /* 0x0000000000037941 */ /* 0x000fea0003800200 */
.L_x_63:
[----:B------:R-:W-:-:S07]  /*3330*/  FMUL R7, R10, R0 ;  /* 0x000000000a077220 */ /* 0x000fce0000400000 */
.L_x_62:
[----:B------:R-:W-:Y:S05]  /*3340*/  BSYNC.RECONVERGENT B2 ;  /* 0x0000000000027941 */ /* 0x000fea0003800200 */
.L_x_61:
[----:B------:R-:W2:Y:S01]  /*3350*/  LDG.E.CONSTANT R20, desc[UR4][R20.64+0xc] ;  /* 0x00000c0414147981 */ /* 0x000ea2000c1e9900 */
[----:B------:R-:W0:Y:S03]  /*3360*/  LDCU UR6, c[0x0][0x3ac] ;  /* 0x00007580ff0677ac */ /* 0x000e260008000800 */
[----:B------:R-:W3:Y:S01]  /*3370*/  LDG.E.CONSTANT R18, desc[UR4][R18.64+0xc] ;  /* 0x00000c0412127981 */ /* 0x000ee2000c1e9900 */
[----:B------:R-:W1:Y:S03]  /*3380*/  LDCU.64 UR8, c[0x0][0x3b0] ;  /* 0x00007600ff0877ac */ /* 0x000e660008000a00 */
[----:B------:R-:W4:Y:S01]  /*3390*/  LDG.E.CONSTANT R13, desc[UR4][R12.64+0xc] ;  /* 0x00000c040c0d7981 */ /* 0x000f22000c1e9900 */
[----:B------:R-:W-:Y:S01]  /*33a0*/  VIADD R9, R8, 0x1 ;  /* 0x0000000108097836 */ /* 0x000fe20000000000 */
[----:B------:R-:W-:Y:S01]  /*33b0*/  BSSY.RECONVERGENT B2, `(.L_x_65) ;  /* 0x0000020000027945 */ /* 0x000fe20003800200 */
[----:B------:R-:W-:-:S02]  /*33c0*/  IMAD.MOV.U32 R2, RZ, RZ, R28 ;  /* 0x000000ffff027224 */ /* 0x000fc400078e001c */
[----:B------:R-:W-:Y:S02]  /*33d0*/  IMAD.MOV.U32 R3, RZ, RZ, R29 ;  /* 0x000000ffff037224 */ /* 0x000fe400078e001d */
[----:B0-----:R-:W-:-:S04]  /*33e0*/  IMAD.WIDE.U32 R2, R9, UR6, R2 ;  /* 0x0000000609027c25 */ /* 0x001fc8000f8e0002 */
[----:B------:R-:W-:Y:S01]  /*33f0*/  IMAD R9, R9, R5, R3 ;  /* 0x0000000509097224 */ /* 0x000fe200078e0203 */
[----:B-1----:R-:W-:-:S04]  /*3400*/  LEA R10, P0, R2, UR8, 0x2 ;  /* 0x00000008020a7c11 */ /* 0x002fc8000f8010ff */
[----:B------:R-:W-:Y:S01]  /*3410*/  LEA.HI.X R11, R2, UR9, R9, 0x2, P0 ;  /* 0x00000009020b7c11 */ /* 0x000fe200080f1409 */
[----:B------:R-:W-:-:S04]  /*3420*/  IMAD.MOV.U32 R9, RZ, RZ, 0x7fffffff ;  /* 0x7fffffffff097424 */ /* 0x000fc800078e00ff */
        /* <DEDUP_REMOVED lines=22> */
.L_x_68:
[----:B------:R-:W-:Y:S05]  /*3590*/  BSYNC.RECONVERGENT B3 ;  /* 0x0000000000037941 */ /* 0x000fea0003800200 */
.L_x_67:
[----:B------:R-:W-:-:S07]  /*35a0*/  FMUL R9, R10, R0 ;  /* 0x000000000a097220 */ /* 0x000fce0000400000 */
.L_x_66:
[----:B------:R-:W-:Y:S05]  /*35b0*/  BSYNC.RECONVERGENT B2 ;  /* 0x0000000000027941 */ /* 0x000fea0003800200 */
.L_x_65:
[----:B------:R-:W0:Y:S01]  /*35c0*/  LDCU UR6, c[0x0][0x3ac] ;  /* 0x00007580ff0677ac */ /* 0x000e220008000800 */
[----:B------:R-:W-:Y:S02]  /*35d0*/  VIADD R7, R8, 0x2 ;  /* 0x0000000208077836 */ /* 0x000fe40000000000 */
[----:B------:R-:W-:Y:S01]  /*35e0*/  IMAD.MOV.U32 R2, RZ, RZ, R28 ;  /* 0x000000ffff027224 */ /* 0x000fe200078e001c */
[----:B------:R-:W1:Y:S01]  /*35f0*/  LDCU.64 UR8, c[0x0][0x3b0] ;  /* 0x00007600ff0877ac */ /* 0x000e620008000a00 */
[----:B------:R-:W-:Y:S02]  /*3600*/  IMAD.MOV.U32 R3, RZ, RZ, R29 ;  /* 0x000000ffff037224 */ /* 0x000fe400078e001d */
[----:B------:R-:W-:Y:S02]  /*3610*/  VIADD R6, R6, 0x4 ;  /* 0x0000000406067836 */ /* 0x000fe40000000000 */
[----:B0-----:R-:W-:-:S04]  /*3620*/  IMAD.WIDE.U32 R2, R7, UR6, R2 ;  /* 0x0000000607027c25 */ /* 0x001fc8000f8e0002 */
[----:B------:R-:W-:Y:S01]  /*3630*/  IMAD R7, R7, R5, R3 ;  /* 0x0000000507077224 */ /* 0x000fe200078e0203 */
[----:B-1----:R-:W-:-:S04]  /*3640*/  LEA R10, P0, R2, UR8, 0x2 ;  /* 0x00000008020a7c11 */ /* 0x002fc8000f8010ff */
[----:B------:R-:W-:Y:S02]  /*3650*/  LEA.HI.X R11, R2, UR9, R7, 0x2, P0 ;  /* 0x00000009020b7c11 */ /* 0x000fe400080f1407 */
[----:B------:R-:W-:-:S03]  /*3660*/  ISETP.NE.AND P0, PT, R6, RZ, PT ;  /* 0x000000ff0600720c */ /* 0x000fc60003f05270 */
[----:B------:R0:W-:Y:S10]  /*3670*/  STG.E desc[UR4][R10.64], R9 ;  /* 0x000000090a007986 */ /* 0x0001f4000c101904 */
[----:B------:R-:W-:Y:S05]  /*3680*/  @!P0 EXIT ;  /* 0x000000000000894d */ /* 0x000fea0003800000 */
[----:B------:R-:W-:Y:S01]  /*3690*/  VIADD R8, R8, 0x4 ;  /* 0x0000000408087836 */ /* 0x000fe20000000000 */
[----:B------:R-:W-:Y:S06]  /*36a0*/  BRA `(.L_x_69) ;  /* 0xfffffff400747947 */ /* 0x000fec000383ffff */
        .weak           $__internal_0_$__cuda_sm3x_div_rn_noftz_f32_slowpath
        .type           $__internal_0_$__cuda_sm3x_div_rn_noftz_f32_slowpath,@function
        .size           $__internal_0_$__cuda_sm3x_div_rn_noftz_f32_slowpath,(.L_x_187 - $__internal_0_$__cuda_sm3x_div_rn_noftz_f32_slowpath)
$__internal_0_$__cuda_sm3x_div_rn_noftz_f32_slowpath:
[----:B------:R-:W-:Y:S01]  /*36b0*/  SHF.R.U32.HI R7, RZ, 0x17, R3 ;  /* 0x00000017ff077819 */ /* 0x000fe20000011603 */
[----:B------:R-:W-:Y:S01]  /*36c0*/  BSSY.RECONVERGENT B0, `(.L_x_70) ;  /* 0x0000064000007945 */ /* 0x000fe20003800200 */
[----:B------:R-:W-:Y:S01]  /*36d0*/  SHF.R.U32.HI R15, RZ, 0x17, R4 ;  /* 0x00000017ff0f7819 */ /* 0x000fe20000011604 */
[----:B------:R-:W-:Y:S01]  /*36e0*/  IMAD.MOV.U32 R14, RZ, RZ, 0x42c80000 ;  /* 0x42c80000ff0e7424 */ /* 0x000fe200078e00ff */
[----:B------:R-:W-:Y:S02]  /*36f0*/  LOP3.LUT R7, R7, 0xff, RZ, 0xc0, !PT ;  /* 0x000000ff07077812 */ /* 0x000fe400078ec0ff */
[----:B------:R-:W-:-:S03]  /*3700*/  LOP3.LUT R15, R15, 0xff, RZ, 0xc0, !PT ;  /* 0x000000ff0f0f7812 */ /* 0x000fc600078ec0ff */
[----:B------:R-:W-:Y:S02]  /*3710*/  VIADD R16, R7, 0xffffffff ;  /* 0xffffffff07107836 */ /* 0x000fe40000000000 */
[----:B------:R-:W-:-:S03]  /*3720*/  VIADD R17, R15, 0xffffffff ;  /* 0xffffffff0f117836 */ /* 0x000fc60000000000 */
[----:B------:R-:W-:-:S04]  /*3730*/  ISETP.GT.U32.AND P0, PT, R16, 0xfd, PT ;  /* 0x000000fd1000780c */ /* 0x000fc80003f04070 */
[----:B------:R-:W-:-:S13]  /*3740*/  ISETP.GT.U32.OR P0, PT, R17, 0xfd, P0 ;  /* 0x000000fd1100780c */ /* 0x000fda0000704470 */
[----:B------:R-:W-:Y:S01]  /*3750*/  @!P0 IMAD.MOV.U32 R9, RZ, RZ, RZ ;  /* 0x000000ffff098224 */ /* 0x000fe200078e00ff */
[----:B------:R-:W-:Y:S06]  /*3760*/  @!P0 BRA `(.L_x_71) ;  /* 0x0000000000608947 */ /* 0x000fec0003800000 */
[----:B------:R-:W-:Y:S01]  /*3770*/  IMAD.MOV.U32 R0, RZ, RZ, 0x42c80000 ;  /* 0x42c80000ff007424 */ /* 0x000fe200078e00ff */
[----:B------:R-:W-:-:S04]  /*3780*/  FSETP.GTU.FTZ.AND P1, PT, |R3|, +INF , PT ;  /* 0x7f8000000300780b */ /* 0x000fc80003f3c200 */
[----:B------:R-:W-:-:S04]  /*3790*/  FSETP.GTU.FTZ.AND P0, PT, |R0|, +INF , PT ;  /* 0x7f8000000000780b */ /* 0x000fc80003f1c200 */
[----:B------:R-:W-:-:S13]  /*37a0*/  PLOP3.LUT P0, PT, P0, P1, PT, 0xf8, 0x8f ;  /* 0x00000000008f781c */ /* 0x000fda0000703f70 */
[----:B------:R-:W-:Y:S05]  /*37b0*/  @P0 BRA `(.L_x_72) ;  /* 0x00000004004c0947 */ /* 0x000fea0003800000 */
[----:B------:R-:W-:-:S13]  /*37c0*/  LOP3.LUT P0, RZ, R3, 0x7fffffff, R14, 0xc8, !PT ;  /* 0x7fffffff03ff7812 */ /* 0x000fda000780c80e */
[----:B------:R-:W-:Y:S05]  /*37d0*/  @!P0 BRA `(.L_x_73) ;  /* 0x00000004003c8947 */ /* 0x000fea0003800000 */
[C---:B------:R-:W-:Y:S02]  /*37e0*/  FSETP.NEU.FTZ.AND P0, PT, |R0|.reuse, +INF , PT ;  /* 0x7f8000000000780b */ /* 0x040fe40003f1d200 */
[----:B------:R-:W-:Y:S02]  /*37f0*/  FSETP.NEU.FTZ.AND P2, PT, |R3|, +INF , PT ;  /* 0x7f8000000300780b */ /* 0x000fe40003f5d200 */
[----:B------:R-:W-:-:S11]  /*3800*/  FSETP.NEU.FTZ.AND P1, PT, |R0|, +INF , PT ;  /* 0x7f8000000000780b */ /* 0x000fd60003f3d200 */
[----:B------:R-:W-:Y:S05]  /*3810*/  @!P2 BRA !P0, `(.L_x_73) ;  /* 0x00000004002ca947 */ /* 0x000fea0004000000 */
[----:B------:R-:W-:-:S04]  /*3820*/  LOP3.LUT P0, RZ, R14, 0x7fffffff, RZ, 0xc0, !PT ;  /* 0x7fffffff0eff7812 */ /* 0x000fc8000780c0ff */
[----:B------:R-:W-:-:S13]  /*3830*/  PLOP3.LUT P0, PT, P2, P0, PT, 0x2f, 0xf2 ;  /* 0x0000000000f2781c */ /* 0x000fda0001700577 */
[----:B------:R-:W-:Y:S05]  /*3840*/  @P0 BRA `(.L_x_74) ;  /* 0x0000000400180947 */ /* 0x000fea0003800000 */
[----:B------:R-:W-:-:S04]  /*3850*/  LOP3.LUT P0, RZ, R3, 0x7fffffff, RZ, 0xc0, !PT ;  /* 0x7fffffff03ff7812 */ /* 0x000fc8000780c0ff */
[----:B------:R-:W-:-:S13]  /*3860*/  PLOP3.LUT P0, PT, P1, P0, PT, 0x2f, 0xf2 ;  /* 0x0000000000f2781c */ /* 0x000fda0000f00577 */
[----:B------:R-:W-:Y:S05]  /*3870*/  @P0 BRA `(.L_x_75) ;  /* 0x0000000400000947 */ /* 0x000fea0003800000 */
[----:B------:R-:W-:Y:S02]  /*3880*/  ISETP.GE.AND P0, PT, R17, RZ, PT ;  /* 0x000000ff1100720c */ /* 0x000fe40003f06270 */
[----:B------:R-:W-:-:S11]  /*3890*/  ISETP.GE.AND P1, PT, R16, RZ, PT ;  /* 0x000000ff1000720c */ /* 0x000fd60003f26270 */
[----:B------:R-:W-:Y:S02]  /*38a0*/  @P0 IMAD.MOV.U32 R9, RZ, RZ, RZ ;  /* 0x000000ffff090224 */ /* 0x000fe400078e00ff */
[----:B------:R-:W-:Y:S01]  /*38b0*/  @!P0 FFMA R14, R0, 1.84467440737095516160e+19, RZ ;  /* 0x5f800000000e8823 */ /* 0x000fe200000000ff */
[----:B------:R-:W-:Y:S02]  /*38c0*/  @!P0 IMAD.MOV.U32 R9, RZ, RZ, -0x40 ;  /* 0xffffffc0ff098424 */ /* 0x000fe400078e00ff */
[----:B------:R-:W-:Y:S02]  /*38d0*/  @!P1 FFMA R3, R3, 1.84467440737095516160e+19, RZ ;  /* 0x5f80000003039823 */ /* 0x000fe400000000ff */
[----:B------:R-:W-:-:S07]  /*38e0*/  @!P1 VIADD R9, R9, 0x40 ;  /* 0x0000004009099836 */ /* 0x000fce0000000000 */
.L_x_71:
[----:B------:R-:W-:Y:S01]  /*38f0*/  LEA R0, R7, 0xc0800000, 0x17 ;  /* 0xc080000007007811 */ /* 0x000fe200078eb8ff */
[----:B------:R-:W-:Y:S01]  /*3900*/  VIADD R15, R15, 0xffffff81 ;  /* 0xffffff810f0f7836 */ /* 0x000fe20000000000 */
[----:B------:R-:W-:Y:S03]  /*3910*/  BSSY.RECONVERGENT B1, `(.L_x_76) ;  /* 0x0000035000017945 */ /* 0x000fe60003800200 */
[----:B------:R-:W-:Y:S02]  /*3920*/  IMAD.IADD R30, R3, 0x1, -R0 ;  /* 0x00000001031e7824 */ /* 0x000fe400078e0a00 */
[----:B------:R-:W-:Y:S02]  /*3930*/  IMAD R0, R15, -0x800000, R14 ;  /* 0xff8000000f007824 */ /* 0x000fe400078e020e */
[----:B------:R-:W0:Y:S01]  /*3940*/  MUFU.RCP R16, R30 ;  /* 0x0000001e00107308 */ /* 0x000e220000001000 */
[----:B------:R-:W-:-:S04]  /*3950*/  FADD.FTZ R3, -R30, -RZ ;  /* 0x800000ff1e037221 */ /* 0x000fc80000010100 */
[----:B0-----:R-:W-:-:S04]  /*3960*/  FFMA R17, R16, R3, 1 ;  /* 0x3f80000010117423 */ /* 0x001fc80000000003 */
[----:B------:R-:W-:-:S04]  /*3970*/  FFMA R17, R16, R17, R16 ;  /* 0x0000001110117223 */ /* 0x000fc80000000010 */
[----:B------:R-:W-:-:S04]  /*3980*/  FFMA R14, R0, R17, RZ ;  /* 0x00000011000e7223 */ /* 0x000fc800000000ff */
[----:B------:R-:W-:-:S04]  /*3990*/  FFMA R16, R3, R14, R0 ;  /* 0x0000000e03107223 */ /* 0x000fc80000000000 */
[----:B------:R-:W-:Y:S01]  /*39a0*/  FFMA R16, R17, R16, R14 ;  /* 0x0000001011107223 */ /* 0x000fe2000000000e */
[----:B------:R-:W-:-:S03]  /*39b0*/  IADD3 R14, PT, PT, R15, 0x7f, -R7 ;  /* 0x0000007f0f0e7810 */ /* 0x000fc60007ffe807 */
[----:B------:R-:W-:Y:S02]  /*39c0*/  FFMA R3, R3, R16, R0 ;  /* 0x0000001003037223 */ /* 0x000fe40000000000 */
[----:B------:R-:W-:Y:S02]  /*39d0*/  IMAD.IADD R9, R14, 0x1, R9 ;  /* 0x000000010e097824 */ /* 0x000fe400078e0209 */
[----:B------:R-:W-:-:S05]  /*39e0*/  FFMA R0, R17, R3, R16 ;  /* 0x0000000311007223 */ /* 0x000fca0000000010 */
[----:B------:R-:W-:-:S04]  /*39f0*/  SHF.R.U32.HI R7, RZ, 0x17, R0 ;  /* 0x00000017ff077819 */ /* 0x000fc80000011600 */
[----:B------:R-:W-:-:S05]  /*3a00*/  LOP3.LUT R14, R7, 0xff, RZ, 0xc0, !PT ;  /* 0x000000ff070e7812 */ /* 0x000fca00078ec0ff */
[----:B------:R-:W-:-:S04]  /*3a10*/  IMAD.IADD R7, R14, 0x1, R9 ;  /* 0x000000010e077824 */ /* 0x000fc800078e0209 */
[----:B------:R-:W-:-:S05]  /*3a20*/  VIADD R14, R7, 0xffffffff ;  /* 0xffffffff070e7836 */ /* 0x000fca0000000000 */
[----:B------:R-:W-:-:S13]  /*3a30*/  ISETP.GE.U32.AND P0, PT, R14, 0xfe, PT ;  /* 0x000000fe0e00780c */ /* 0x000fda0003f06070 */
[----:B------:R-:W-:Y:S05]  /*3a40*/  @!P0 BRA `(.L_x_77) ;  /* 0x0000000000808947 */ /* 0x000fea0003800000 */
[----:B------:R-:W-:-:S13]  /*3a50*/  ISETP.GT.AND P0, PT, R7, 0xfe, PT ;  /* 0x000000fe0700780c */ /* 0x000fda0003f04270 */
[----:B------:R-:W-:Y:S05]  /*3a60*/  @P0 BRA `(.L_x_78) ;  /* 0x00000000006c0947 */ /* 0x000fea0003800000 */
[----:B------:R-:W-:-:S13]  /*3a70*/  ISETP.GE.AND P0, PT, R7, 0x1, PT ;  /* 0x000000010700780c */ /* 0x000fda0003f06270 */
[----:B------:R-:W-:Y:S05]  /*3a80*/  @P0 BRA `(.L_x_79) ;  /* 0x0000000000740947 */ /* 0x000fea0003800000 */
[----:B------:R-:W-:Y:S02]  /*3a90*/  ISETP.GE.AND P0, PT, R7, -0x18, PT ;  /* 0xffffffe80700780c */ /* 0x000fe40003f06270 */
[----:B------:R-:W-:-:S11]  /*3aa0*/  LOP3.LUT R0, R0, 0x80000000, RZ, 0xc0, !PT ;  /* 0x8000000000007812 */ /* 0x000fd600078ec0ff */
[----:B------:R-:W-:Y:S05]  /*3ab0*/  @!P0 BRA `(.L_x_79) ;  /* 0x0000000000688947 */ /* 0x000fea0003800000 */
[CCC-:B------:R-:W-:Y:S01]  /*3ac0*/  FFMA.RZ R14, R17.reuse, R3.reuse, R16.reuse ;  /* 0x00000003110e7223 */ /* 0x1c0fe2000000c010 */
[CCC-:B------:R-:W-:Y:S01]  /*3ad0*/  FFMA.RP R9, R17.reuse, R3.reuse, R16.reuse ;  /* 0x0000000311097223 */ /* 0x1c0fe20000008010 */
[----:B------:R-:W-:Y:S01]  /*3ae0*/  FFMA.RM R16, R17, R3, R16 ;  /* 0x0000000311107223 */ /* 0x000fe20000004010 */
[C---:B------:R-:W-:Y:S01]  /*3af0*/  VIADD R3, R7.reuse, 0x20 ;  /* 0x0000002007037836 */ /* 0x040fe20000000000 */
[C---:B------:R-:W-:Y:S02]  /*3b00*/  ISETP.NE.AND P2, PT, R7.reuse, RZ, PT ;  /* 0x000000ff0700720c */ /* 0x040fe40003f45270 */
[----:B------:R-:W-:Y:S02]  /*3b10*/  LOP3.LUT R14, R14, 0x7fffff, RZ, 0xc0, !PT ;  /* 0x007fffff0e0e7812 */ /* 0x000fe400078ec0ff */
[----:B------:R-:W-:Y:S01]  /*3b20*/  ISETP.NE.AND P1, PT, R7, RZ, PT ;  /* 0x000000ff0700720c */ /* 0x000fe20003f25270 */
[----:B------:R-:W-:Y:S01]  /*3b30*/  IMAD.MOV R7, RZ, RZ, -R7 ;  /* 0x000000ffff077224 */ /* 0x000fe200078e0a07 */
[----:B------:R-:W-:-:S02]  /*3b40*/  LOP3.LUT R14, R14, 0x800000, RZ, 0xfc, !PT ;  /* 0x008000000e0e7812 */ /* 0x000fc400078efcff */
[----:B------:R-:W-:Y:S02]  /*3b50*/  FSETP.NEU.FTZ.AND P0, PT, R9, R16, PT ;  /* 0x000000100900720b */ /* 0x000fe40003f1d000 */
[----:B------:R-:W-:Y:S02]  /*3b60*/  SHF.L.U32 R3, R14, R3, RZ ;  /* 0x000000030e037219 */ /* 0x000fe400000006ff */
[----:B------:R-:W-:Y:S02]  /*3b70*/  SEL R7, R7, RZ, P2 ;  /* 0x000000ff07077207 */ /* 0x000fe40001000000 */
[----:B------:R-:W-:Y:S02]  /*3b80*/  ISETP.NE.AND P1, PT, R3, RZ, P1 ;  /* 0x000000ff0300720c */ /* 0x000fe40000f25270 */
[----:B------:R-:W-:Y:S02]  /*3b90*/  SHF.R.U32.HI R14, RZ, R7, R14 ;  /* 0x00000007ff0e7219 */ /* 0x000fe4000001160e */
[----:B------:R-:W-:-:S02]  /*3ba0*/  PLOP3.LUT P0, PT, P0, P1, PT, 0xf8, 0x8f ;  /* 0x00000000008f781c */ /* 0x000fc40000703f70 */
[----:B------:R-:W-:Y:S02]  /*3bb0*/  SHF.R.U32.HI R7, RZ, 0x1, R14 ;  /* 0x00000001ff077819 */ /* 0x000fe4000001160e */
[----:B------:R-:W-:-:S04]  /*3bc0*/  SEL R16, RZ, 0x1, !P0 ;  /* 0x00000001ff107807 */ /* 0x000fc80004000000 */
[----:B------:R-:W-:-:S04]  /*3bd0*/  LOP3.LUT R3, R16, 0x1, R7, 0xf8, !PT ;  /* 0x0000000110037812 */ /* 0x000fc800078ef807 */
[----:B------:R-:W-:-:S05]  /*3be0*/  LOP3.LUT R14, R3, R14, RZ, 0xc0, !PT ;  /* 0x0000000e030e7212 */ /* 0x000fca00078ec0ff */
[----:B------:R-:W-:-:S05]  /*3bf0*/  IMAD.IADD R7, R7, 0x1, R14 ;  /* 0x0000000107077824 */ /* 0x000fca00078e020e */
[----:B------:R-:W-:Y:S01]  /*3c00*/  LOP3.LUT R0, R7, R0, RZ, 0xfc, !PT ;  /* 0x0000000007007212 */ /* 0x000fe200078efcff */
[----:B------:R-:W-:Y:S06]  /*3c10*/  BRA `(.L_x_79) ;  /* 0x0000000000107947 */ /* 0x000fec0003800000 */
.L_x_78:
[----:B------:R-:W-:-:S04]  /*3c20*/  LOP3.LUT R0, R0, 0x80000000, RZ, 0xc0, !PT ;  /* 0x8000000000007812 */ /* 0x000fc800078ec0ff */
[----:B------:R-:W-:Y:S01]  /*3c30*/  LOP3.LUT R0, R0, 0x7f800000, RZ, 0xfc, !PT ;  /* 0x7f80000000007812 */ /* 0x000fe200078efcff */
[----:B------:R-:W-:Y:S06]  /*3c40*/  BRA `(.L_x_79) ;  /* 0x0000000000047947 */ /* 0x000fec0003800000 */
.L_x_77:
[----:B------:R-:W-:-:S07]  /*3c50*/  IMAD R0, R9, 0x800000, R0 ;  /* 0x0080000009007824 */ /* 0x000fce00078e0200 */
.L_x_79:
[----:B------:R-:W-:Y:S05]  /*3c60*/  BSYNC.RECONVERGENT B1 ;  /* 0x0000000000017941 */ /* 0x000fea0003800200 */
.L_x_76:
[----:B------:R-:W-:Y:S05]  /*3c70*/  BRA `(.L_x_80) ;  /* 0x0000000000207947 */ /* 0x000fea0003800000 */
.L_x_75:
[----:B------:R-:W-:-:S04]  /*3c80*/  LOP3.LUT R3, R3, 0x80000000, R14, 0x48, !PT ;  /* 0x8000000003037812 */ /* 0x000fc800078e480e */
[----:B------:R-:W-:Y:S01]  /*3c90*/  LOP3.LUT R0, R3, 0x7f800000, RZ, 0xfc, !PT ;  /* 0x7f80000003007812 */ /* 0x000fe200078efcff */
[----:B------:R-:W-:Y:S06]  /*3ca0*/  BRA `(.L_x_80) ;  /* 0x0000000000147947 */ /* 0x000fec0003800000 */
.L_x_74:
[----:B------:R-:W-:Y:S01]  /*3cb0*/  LOP3.LUT R0, R3, 0x80000000, R14, 0x48, !PT ;  /* 0x8000000003007812 */ /* 0x000fe200078e480e */
[----:B------:R-:W-:Y:S06]  /*3cc0*/  BRA `(.L_x_80) ;  /* 0x00000000000c7947 */ /* 0x000fec0003800000 */
.L_x_73:
[----:B------:R-:W0:Y:S01]  /*3cd0*/  MUFU.RSQ R0, -QNAN ;  /* 0xffc0000000007908 */ /* 0x000e220000001400 */
[----:B------:R-:W-:Y:S05]  /*3ce0*/  BRA `(.L_x_80) ;  /* 0x0000000000047947 */ /* 0x000fea0003800000 */
.L_x_72:
[----:B------:R-:W-:-:S07]  /*3cf0*/  FADD.FTZ R0, R0, R3 ;  /* 0x0000000300007221 */ /* 0x000fce0000010000 */
.L_x_80:
[----:B------:R-:W-:Y:S05]  /*3d00*/  BSYNC.RECONVERGENT B0 ;  /* 0x0000000000007941 */ /* 0x000fea0003800200 */
.L_x_70:
[----:B------:R-:W-:-:S04]  /*3d10*/  IMAD.MOV.U32 R3, RZ, RZ, 0x0 ;  /* 0x00000000ff037424 */ /* 0x000fc800078e00ff */
[----:B0-----:R-:W-:Y:S05]  /*3d20*/  RET.REL.NODEC R2 `(stoch_one_series_many_params_f32) ;  /* 0xffffffc002b47950 */ /* 0x001fea0003c3ffff */
.L_x_81:
        /* <DEDUP_REMOVED lines=13> */
.L_x_187:


//--------------------- .text.stoch_many_series_one_param_f32 --------------------------
	.section	.text.stoch_many_series_one_param_f32,"ax",@progbits
	.align	128
        .global         stoch_many_series_one_param_f32
        .type           stoch_many_series_one_param_f32,@function
        .size           stoch_many_series_one_param_f32,(.L_x_188 - stoch_many_series_one_param_f32)
        .other          stoch_many_series_one_param_f32,@"STO_CUDA_ENTRY STV_DEFAULT"
stoch_many_series_one_param_f32:
.text.stoch_many_series_one_param_f32:
        /* <DEDUP_REMOVED lines=8> */
[----:B------:R-:W0:Y:S01]  /*0080*/  LDC R17, c[0x0][0x3a8] ;  /* 0x0000ea00ff117b82 */ /* 0x000e220000000800 */
[----:B------:R-:W1:Y:S07]  /*0090*/  LDCU.64 UR4, c[0x0][0x358] ;  /* 0x00006b00ff0477ac */ /* 0x000e6e0008000a00 */
[----:B------:R-:W2:Y:S01]  /*00a0*/  LDC R0, c[0x0][0x3a4] ;  /* 0x0000e900ff007b82 */ /* 0x000ea20000000800 */
[C---:B0-----:R-:W-:Y:S02]  /*00b0*/  ISETP.GT.AND P1, PT, R17.reuse, RZ, PT ;  /* 0x000000ff1100720c */ /* 0x041fe40003f24270 */
[----:B--2---:R-:W-:-:S13]  /*00c0*/  ISETP.GT.AND P0, PT, R17, R0, PT ;  /* 0x000000001100720c */ /* 0x004fda0003f04270 */
[----:B-1----:R-:W-:Y:S05]  /*00d0*/  @!P0 BRA P1, `(.L_x_82) ;  /* 0x00000004007c8947 */ /* 0x002fea0000800000 */
[----:B------:R-:W0:Y:S01]  /*00e0*/  LDC.64 R2, c[0x0][0x3b0] ;  /* 0x0000ec00ff027b82 */ /* 0x000e220000000a00 */
[----:B------:R-:W-:-:S13]  /*00f0*/  ISETP.GE.AND P0, PT, R0, 0x1, PT ;  /* 0x000000010000780c */ /* 0x000fda0003f06270 */
[----:B------:R-:W-:Y:S05]  /*0100*/  @!P0 EXIT ;  /* 0x000000000000894d */ /* 0x000fea0003800000 */
[----:B------:R-:W-:Y:S01]  /*0110*/  ISETP.GE.U32.AND P0, PT, R0, 0x10, PT ;  /* 0x000000100000780c */ /* 0x000fe20003f06070 */
[----:B0-----:R-:W-:Y:S01]  /*0120*/  IMAD.WIDE R28, R28, 0x4, R2 ;  /* 0x000000041c1c7825 */ /* 0x001fe200078e0202 */
[----:B------:R-:W-:-:S11]  /*0130*/  LOP3.LUT R34, R0, 0xf, RZ, 0xc0, !PT ;  /* 0x0000000f00227812 */ /* 0x000fd600078ec0ff */
[----:B------:R-:W-:Y:S05]  /*0140*/  @!P0 BRA `(.L_x_83) ;  /* 0x0000000000a48947 */ /* 0x000fea0003800000 */
[----:B------:R-:W-:-:S05]  /*0150*/  LOP3.LUT R2, R0, 0x7ffffff0, RZ, 0xc0, !PT ;  /* 0x7ffffff000027812 */ /* 0x000fca00078ec0ff */
[----:B------:R-:W-:-:S07]  /*0160*/  IMAD.MOV R9, RZ, RZ, -R2 ;  /* 0x000000ffff097224 */ /* 0x000fce00078e0a02 */
.L_x_84:
[----:B-1----:R-:W-:-:S04]  /*0170*/  IMAD.WIDE R2, R8, 0x4, R28 ;  /* 0x0000000408027825 */ /* 0x002fc800078e021c */
[----:B------:R-:W-:Y:S02]  /*0180*/  IMAD.MOV.U32 R35, RZ, RZ, 0x7fffffff ;  /* 0x7fffffffff237424 */ /* 0x000fe400078e00ff */
[----:B------:R-:W-:-:S03]  /*0190*/  IMAD.WIDE R4, R8, 0x4, R2 ;  /* 0x0000000408047825 */ /* 0x000fc600078e0202 */
[----:B------:R-:W-:Y:S01]  /*01a0*/  STG.E desc[UR4][R28.64], R35 ;  /* 0x000000231c007986 */ /* 0x000fe2000c101904 */
[----:B------:R-:W-:Y:S02]  /*01b0*/  VIADD R9, R9, 0x10 ;  /* 0x0000001009097836 */ /* 0x000fe40000000000 */
[C---:B------:R-:W-:Y:S01]  /*01c0*/  IMAD.WIDE R6, R8.reuse, 0x4, R4 ;  /* 0x0000000408067825 */ /* 0x040fe200078e0204 */
[----:B------:R-:W-:Y:S02]  /*01d0*/  STG.E desc[UR4][R2.64], R35 ;  /* 0x0000002302007986 */ /* 0x000fe4000c101904 */
[----:B------:R-:W-:Y:S02]  /*01e0*/  ISETP.NE.AND P0, PT, R9, RZ, PT ;  /* 0x000000ff0900720c */ /* 0x000fe40003f05270 */
[----:B------:R0:W-:Y:S01]  /*01f0*/  STG.E desc[UR4][R4.64], R35 ;  /* 0x0000002304007986 */ /* 0x0001e2000c101904 */
[----:B------:R-:W-:-:S03]  /*0200*/  IMAD.WIDE R10, R8, 0x4, R6 ;  /* 0x00000004080a7825 */ /* 0x000fc600078e0206 */
[----:B------:R1:W-:Y:S01]  /*0210*/  STG.E desc[UR4][R6.64], R35 ;  /* 0x0000002306007986 */ /* 0x0003e2000c101904 */
[----:B------:R-:W-:-:S03]  /*0220*/  IMAD.WIDE R12, R8, 0x4, R10 ;  /* 0x00000004080c7825 */ /* 0x000fc600078e020a */
[----:B------:R1:W-:Y:S04]  /*0230*/  STG.E desc[UR4][R10.64], R35 ;  /* 0x000000230a007986 */ /* 0x0003e8000c101904 */
[----:B------:R1:W-:Y:S01]  /*0240*/  STG.E desc[UR4][R12.64], R35 ;  /* 0x000000230c007986 */ /* 0x0003e2000c101904 */
[----:B------:R-:W-:-:S04]  /*0250*/  IMAD.WIDE R14, R8, 0x4, R12 ;  /* 0x00000004080e7825 */ /* 0x000fc800078e020c */
[----:B0-----:R-:W-:Y:S01]  /*0260*/  IMAD.MOV.U32 R4, RZ, RZ, R28 ;  /* 0x000000ffff047224 */ /* 0x001fe200078e001c */
[----:B------:R1:W-:Y:S01]  /*0270*/  STG.E desc[UR4][R14.64], R35 ;  /* 0x000000230e007986 */ /* 0x0003e2000c101904 */
[----:B------:R-:W-:-:S04]  /*0280*/  IMAD.WIDE R16, R8, 0x4, R14 ;  /* 0x0000000408107825 */ /* 0x000fc800078e020e */
[----:B------:R-:W-:Y:S01]  /*0290*/  IMAD.MOV.U32 R5, RZ, RZ, R29 ;  /* 0x000000ffff057224 */ /* 0x000fe200078e001d */
[----:B------:R1:W-:Y:S01]  /*02a0*/  STG.E desc[UR4][R16.64], R35 ;  /* 0x0000002310007986 */ /* 0x0003e2000c101904 */
[----:B------:R-:W-:-:S05]  /*02b0*/  IMAD.WIDE R18, R8, 0x4, R16 ;  /* 0x0000000408127825 */ /* 0x000fca00078e0210 */
        /* <DEDUP_REMOVED lines=15> */
[----:B------:R-:W-:Y:S01]  /*03b0*/  IMAD.WIDE R28, R8, 0x4, R2 ;  /* 0x00000004081c7825 */ /* 0x000fe200078e0202 */
[----:B------:R-:W-:Y:S06]  /*03c0*/  @P0 BRA `(.L_x_84) ;  /* 0xfffffffc00680947 */ /* 0x000fec000383ffff */
[----:B------:R-:W-:-:S07]  /*03d0*/  IMAD.WIDE R28, R8, 0x40, R4 ;  /* 0x00000040081c7825 */ /* 0x000fce00078e0204 */
.L_x_83:
[----:B------:R-:W-:-:S13]  /*03e0*/  ISETP.NE.AND P0, PT, R34, RZ, PT ;  /* 0x000000ff2200720c */ /* 0x000fda0003f05270 */
[----:B------:R-:W-:Y:S05]  /*03f0*/  @!P0 EXIT ;  /* 0x000000000000894d */ /* 0x000fea0003800000 */
[----:B------:R-:W-:Y:S02]  /*0400*/  ISETP.GE.U32.AND P0, PT, R34, 0x8, PT ;  /* 0x000000082200780c */ /* 0x000fe40003f06070 */
[----:B-1----:R-:W-:-:S04]  /*0410*/  LOP3.LUT R18, R0, 0x7, RZ, 0xc0, !PT ;  /* 0x0000000700127812 */ /* 0x002fc800078ec0ff */
[----:B------:R-:W-:-:S07]  /*0420*/  ISETP.NE.AND P1, PT, R18, RZ, PT ;  /* 0x000000ff1200720c */ /* 0x000fce0003f25270 */
[----:B------:R-:W-:Y:S06]  /*0430*/  @!P0 BRA `(.L_x_85) ;  /* 0x0000000000448947 */ /* 0x000fec0003800000 */
[----:B------:R-:W-:-:S04]  /*0440*/  IMAD.WIDE R2, R8, 0x4, R28 ;  /* 0x0000000408027825 */ /* 0x000fc800078e021c */
[----:B------:R-:W-:Y:S02]  /*0450*/  IMAD.MOV.U32 R9, RZ, RZ, 0x7fffffff ;  /* 0x7fffffffff097424 */ /* 0x000fe400078e00ff */
[----:B------:R-:W-:-:S03]  /*0460*/  IMAD.WIDE R4, R8, 0x4, R2 ;  /* 0x0000000408047825 */ /* 0x000fc600078e0202 */
[----:B------:R0:W-:Y:S01]  /*0470*/  STG.E desc[UR4][R28.64], R9 ;  /* 0x000000091c007986 */ /* 0x0001e2000c101904 */
[----:B------:R-:W-:-:S03]  /*0480*/  IMAD.WIDE R6, R8, 0x4, R4 ;  /* 0x0000000408067825 */ /* 0x000fc600078e0204 */
[----:B------:R1:W-:Y:S04]  /*0490*/  STG.E desc[UR4][R2.64], R9 ;  /* 0x0000000902007986 */ /* 0x0003e8000c101904 */
[----:B------:R1:W-:Y:S01]  /*04a0*/  STG.E desc[UR4][R4.64], R9 ;  /* 0x0000000904007986 */ /* 0x0003e2000c101904 */
[----:B------:R-:W-:-:S03]  /*04b0*/  IMAD.WIDE R10, R8, 0x4, R6 ;  /* 0x00000004080a7825 */ /* 0x000fc600078e0206 */
[----:B------:R1:W-:Y:S01]  /*04c0*/  STG.E desc[UR4][R6.64], R9 ;  /* 0x0000000906007986 */ /* 0x0003e2000c101904 */
[----:B------:R-:W-:-:S03]  /*04d0*/  IMAD.WIDE R12, R8, 0x4, R10 ;  /* 0x00000004080c7825 */ /* 0x000fc600078e020a */
[----:B------:R1:W-:Y:S04]  /*04e0*/  STG.E desc[UR4][R10.64], R9 ;  /* 0x000000090a007986 */ /* 0x0003e8000c101904 */
[----:B------:R1:W-:Y:S01]  /*04f0*/  STG.E desc[UR4][R12.64], R9 ;  /* 0x000000090c007986 */ /* 0x0003e2000c101904 */
[----:B------:R-:W-:-:S05]  /*0500*/  IMAD.WIDE R14, R8, 0x4, R12 ;  /* 0x00000004080e7825 */ /* 0x000fca00078e020c */
[----:B------:R1:W-:Y:S01]  /*0510*/  STG.E desc[UR4][R14.64], R9 ;  /* 0x000000090e007986 */ /* 0x0003e2000c101904 */
[----:B------:R-:W-:-:S05]  /*0520*/  IMAD.WIDE R16, R8, 0x4, R14 ;  /* 0x0000000408107825 */ /* 0x000fca00078e020e */
[----:B------:R1:W-:Y:S01]  /*0530*/  STG.E desc[UR4][R16.64], R9 ;  /* 0x0000000910007986 */ /* 0x0003e2000c101904 */
[----:B0-----:R-:W-:-:S07]  /*0540*/  IMAD.WIDE R28, R8, 0x4, R16 ;  /* 0x00000004081c7825 */ /* 0x001fce00078e0210 */
.L_x_85:
[----:B------:R-:W-:Y:S05]  /*0550*/  @!P1 EXIT ;  /* 0x000000000000994d */ /* 0x000fea0003800000 */
[----:B------:R-:W-:Y:S02]  /*0560*/  ISETP.GE.U32.AND P0, PT, R18, 0x4, PT ;  /* 0x000000041200780c */ /* 0x000fe40003f06070 */
[----:B------:R-:W-:-:S04]  /*0570*/  LOP3.LUT R0, R0, 0x3, RZ, 0xc0, !PT ;  /* 0x0000000300007812 */ /* 0x000fc800078ec0ff */
[----:B------:R-:W-:-:S07]  /*0580*/  ISETP.NE.AND P1, PT, R0, RZ, PT ;  /* 0x000000ff0000720c */ /* 0x000fce0003f25270 */
[----:B------:R-:W-:Y:S06]  /*0590*/  @!P0 BRA `(.L_x_86) ;  /* 0x0000000000248947 */ /* 0x000fec0003800000 */
[----:B-1----:R-:W-:-:S04]  /*05a0*/  IMAD.WIDE R2, R8, 0x4, R28 ;  /* 0x0000000408027825 */ /* 0x002fc800078e021c */
[----:B------:R-:W-:Y:S02]  /*05b0*/  IMAD.MOV.U32 R9, RZ, RZ, 0x7fffffff ;  /* 0x7fffffffff097424 */ /* 0x000fe400078e00ff */
[----:B------:R-:W-:-:S03]  /*05c0*/  IMAD.WIDE R4, R8, 0x4, R2 ;  /* 0x0000000408047825 */ /* 0x000fc600078e0202 */
[----:B------:R0:W-:Y:S01]  /*05d0*/  STG.E desc[UR4][R28.64], R9 ;  /* 0x000000091c007986 */ /* 0x0001e2000c101904 */
[----:B------:R-:W-:-:S03]  /*05e0*/  IMAD.WIDE R6, R8, 0x4, R4 ;  /* 0x0000000408067825 */ /* 0x000fc600078e0204 */
[----:B------:R2:W-:Y:S04]  /*05f0*/  STG.E desc[UR4][R2.64], R9 ;  /* 0x0000000902007986 */ /* 0x0005e8000c101904 */
[----:B------:R2:W-:Y:S04]  /*0600*/  STG.E desc[UR4][R4.64], R9 ;  /* 0x0000000904007986 */ /* 0x0005e8000c101904 */
[----:B------:R2:W-:Y:S01]  /*0610*/  STG.E desc[UR4][R6.64], R9 ;  /* 0x0000000906007986 */ /* 0x0005e2000c101904 */
[----:B0-----:R-:W-:-:S07]  /*0620*/  IMAD.WIDE R28, R8, 0x4, R6 ;  /* 0x00000004081c7825 */ /* 0x001fce00078e0206 */
.L_x_86:
[----:B------:R-:W-:Y:S05]  /*0630*/  @!P1 EXIT ;  /* 0x000000000000994d */ /* 0x000fea0003800000 */
[----:B-12---:R-:W0:Y:S01]  /*0640*/  LDC R5, c[0x0][0x3a0] ;  /* 0x0000e800ff057b82 */ /* 0x006e220000000800 */
[----:B------:R-:W-:Y:S02]  /*0650*/  IMAD.MOV R0, RZ, RZ, -R0 ;  /* 0x000000ffff007224 */ /* 0x000fe400078e0a00 */
[----:B------:R-:W-:-:S07]  /*0660*/  IMAD.MOV.U32 R3, RZ, RZ, 0x7fffffff ;  /* 0x7fffffffff037424 */ /* 0x000fce00078e00ff */
.L_x_87:
[----:B------:R-:W-:Y:S01]  /*0670*/  VIADD R0, R0, 0x1 ;  /* 0x0000000100007836 */ /* 0x000fe20000000000 */
[----:B------:R1:W-:Y:S04]  /*0680*/  STG.E desc[UR4][R28.64], R3 ;  /* 0x000000031c007986 */ /* 0x0003e8000c101904 */
[----:B------:R-:W-:-:S13]  /*0690*/  ISETP.NE.AND P0, PT, R0, RZ, PT ;  /* 0x000000ff0000720c */ /* 0x000fda0003f05270 */
[----:B-1----:R-:W-:Y:S05]  /*06a0*/  @!P0 EXIT ;  /* 0x000000000000894d */ /* 0x002fea0003800000 */
[----:B0-----:R-:W-:Y:S01]  /*06b0*/  IMAD.WIDE R28, R5, 0x4, R28 ;  /* 0x00000004051c7825 */ /* 0x001fe200078e021c */
[----:B------:R-:W-:Y:S06]  /*06c0*/  BRA `(.L_x_87) ;  /* 0xfffffffc00e87947 */ /* 0x000fec000383ffff */
.L_x_82:
[----:B------:R-:W0:Y:S02]  /*06d0*/  LDC.64 R2, c[0x0][0x398] ;  /* 0x0000e600ff027b82 */ /* 0x000e240000000a00 */
[----:B0-----:R-:W-:-:S05]  /*06e0*/  IMAD.WIDE R2, R28, 0x4, R2 ;  /* 0x000000041c027825 */ /* 0x001fca00078e0202 */
[----:B------:R-:W2:Y:S01]  /*06f0*/  LDG.E.CONSTANT R9, desc[UR4][R2.64] ;  /* 0x0000000402097981 */ /* 0x000ea2000c1e9900 */
[----:B------:R-:W-:Y:S02]  /*0700*/  SHF.R.S32.HI R29, RZ, 0x1f, R28 ;  /* 0x0000001fff1d7819 */ /* 0x000fe4000001141c */
[C---:B--2---:R-:W-:Y:S02]  /*0710*/  ISETP.GE.AND P0, PT, R9.reuse, R0, PT ;  /* 0x000000000900720c */ /* 0x044fe40003f06270 */
[----:B------:R-:W-:-:S13]  /*0720*/  ISETP.GT.AND P1, PT, R9, -0x1, PT ;  /* 0xffffffff0900780c */ /* 0x000fda0003f24270 */
[----:B------:R-:W-:Y:S05]  /*0730*/  @!P0 BRA P1, `(.L_x_88) ;  /* 0x0000000400848947 */ /* 0x000fea0000800000 */
[----:B------:R-:W0:Y:S01]  /*0740*/  LDCU.64 UR6, c[0x0][0x3b0] ;  /* 0x00007600ff0677ac */ /* 0x000e220008000a00 */
[----:B------:R-:W-:Y:S02]  /*0750*/  ISETP.GE.AND P1, PT, R0, 0x1, PT ;  /* 0x000000010000780c */ /* 0x000fe40003f26270 */
[----:B0-----:R-:W-:-:S04]  /*0760*/  LEA R2, P0, R28, UR6, 0x2 ;  /* 0x000000061c027c11 */ /* 0x001fc8000f8010ff */
[----:B------:R-:W-:-:S07]  /*0770*/  LEA.HI.X R3, R28, UR7, R29, 0x2, P0 ;  /* 0x000000071c037c11 */ /* 0x000fce00080f141d */
[----:B------:R-:W-:Y:S05]  /*0780*/  @!P1 EXIT ;  /* 0x000000000000994d */ /* 0x000fea0003800000 */
[C---:B------:R-:W-:Y:S02]  /*0790*/  ISETP.GE.U32.AND P0, PT, R0.reuse, 0x10, PT ;  /* 0x000000100000780c */ /* 0x040fe40003f06070 */
[----:B------:R-:W-:-:S11]  /*07a0*/  LOP3.LUT R34, R0, 0xf, RZ, 0xc0, !PT ;  /* 0x0000000f00227812 */ /* 0x000fd600078ec0ff */
[----:B------:R-:W-:Y:S05]  /*07b0*/  @!P0 BRA `(.L_x_89) ;  /* 0x0000000000ac8947 */ /* 0x000fea0003800000 */
[----:B------:R-:W-:Y:S01]  /*07c0*/  LOP3.LUT R9, R0, 0x7ffffff0, RZ, 0xc0, !PT ;  /* 0x7ffffff000097812 */ /* 0x000fe200078ec0ff */
[----:B------:R-:W-:Y:S02]  /*07d0*/  IMAD.MOV.U32 R4, RZ, RZ, R2 ;  /* 0x000000ffff047224 */ /* 0x000fe400078e0002 */
[----:B------:R-:W-:Y:S02]  /*07e0*/  IMAD.MOV.U32 R5, RZ, RZ, R3 ;  /* 0x000000ffff057224 */ /* 0x000fe400078e0003 */
[----:B------:R-:W-:-:S07]  /*07f0*/  IMAD.MOV R9, RZ, RZ, -R9 ;  /* 0x000000ffff097224 */ /* 0x000fce00078e0a09 */
.L_x_90:
[----:B------:R-:W-:Y:S02]  /*0800*/  IMAD.MOV.U32 R32, RZ, RZ, R4 ;  /* 0x000000ffff207224 */ /* 0x000fe400078e0004 */
[----:B------:R-:W-:Y:S02]  /*0810*/  IMAD.MOV.U32 R33, RZ, RZ, R5 ;  /* 0x000000ffff217224 */ /* 0x000fe400078e0005 */
[----:B--2---:R-:W-:Y:S02]  /*0820*/  IMAD.MOV.U32 R35, RZ, RZ, 0x7fffffff ;  /* 0x7fffffffff237424 */ /* 0x004fe400078e00ff */
[----:B------:R-:W-:-:S03]  /*0830*/  IMAD.WIDE R2, R8, 0x4, R32 ;  /* 0x0000000408027825 */ /* 0x000fc600078e0220 */
[----:B------:R-:W-:Y:S01]  /*0840*/  STG.E desc[UR4][R32.64], R35 ;  /* 0x0000002320007986 */ /* 0x000fe2000c101904 */
[----:B------:R-:W-:Y:S02]  /*0850*/  VIADD R9, R9, 0x10 ;  /* 0x0000001009097836 */ /* 0x000fe40000000000 */
[C---:B------:R-:W-:Y:S01]  /*0860*/  IMAD.WIDE R4, R8.reuse, 0x4, R2 ;  /* 0x0000000408047825 */ /* 0x040fe200078e0202 */
[----:B------:R0:W-:Y:S02]  /*0870*/  STG.E desc[UR4][R2.64], R35 ;  /* 0x0000002302007986 */ /* 0x0001e4000c101904 */
[----:B------:R-:W-:Y:S02]  /*0880*/  ISETP.NE.AND P0, PT, R9, RZ, PT ;  /* 0x000000ff0900720c */ /* 0x000fe40003f05270 */
        /* <DEDUP_REMOVED lines=25> */
[----:B0-----:R-:W-:-:S05]  /*0a20*/  IMAD.WIDE R2, R8, 0x4, R30 ;  /* 0x0000000408027825 */ /* 0x001fca00078e021e */
[----:B------:R2:W-:Y:S01]  /*0a30*/  STG.E desc[UR4][R2.64], R35 ;  /* 0x0000002302007986 */ /* 0x0005e2000c101904 */
[----:B-1----:R-:W-:Y:S01]  /*0a40*/  IMAD.WIDE R4, R8, 0x4, R2 ;  /* 0x0000000408047825 */ /* 0x002fe200078e0202 */
[----:B------:R-:W-:Y:S06]  /*0a50*/  @P0 BRA `(.L_x_90) ;  /* 0xfffffffc00680947 */ /* 0x000fec000383ffff */
[----:B--2---:R-:W-:-:S07]  /*0a60*/  IMAD.WIDE R2, R8, 0x40, R32 ;  /* 0x0000004008027825 */ /* 0x004fce00078e0220 */
.L_x_89:
[----:B------:R-:W-:-:S13]  /*0a70*/  ISETP.NE.AND P0, PT, R34, RZ, PT ;  /* 0x000000ff2200720c */ /* 0x000fda0003f05270 */
[----:B------:R-:W-:Y:S05]  /*0a80*/  @!P0 EXIT ;  /* 0x000000000000894d */ /* 0x000fea0003800000 */
[----:B------:R-:W-:Y:S02]  /*0a90*/  ISETP.GE.U32.AND P0, PT, R34, 0x8, PT ;  /* 0x000000082200780c */ /* 0x000fe40003f06070 */
[----:B------:R-:W-:-:S04]  /*0aa0*/  LOP3.LUT R20, R0, 0x7, RZ, 0xc0, !PT ;  /* 0x0000000700147812 */ /* 0x000fc800078ec0ff */
        /* <DEDUP_REMOVED lines=19> */
.L_x_91:
        /* <DEDUP_REMOVED lines=14> */
.L_x_92:
[----:B------:R-:W-:Y:S05]  /*0cc0*/  @!P1 EXIT ;  /* 0x000000000000994d */ /* 0x000fea0003800000 */
[----:B------:R-:W-:Y:S02]  /*0cd0*/  IMAD.MOV R0, RZ, RZ, -R0 ;  /* 0x000000ffff007224 */ /* 0x000fe400078e0a00 */
[----:B-12---:R-:W-:-:S07]  /*0ce0*/  IMAD.MOV.U32 R5, RZ, RZ, 0x7fffffff ;  /* 0x7fffffffff057424 */ /* 0x006fce00078e00ff */
.L_x_93:
[----:B------:R-:W-:Y:S01]  /*0cf0*/  VIADD R0, R0, 0x1 ;  /* 0x0000000100007836 */ /* 0x000fe20000000000 */
[----:B------:R0:W-:Y:S04]  /*0d00*/  STG.E desc[UR4][R2.64], R5 ;  /* 0x0000000502007986 */ /* 0x0001e8000c101904 */
[----:B------:R-:W-:Y:S01]  /*0d10*/  ISETP.NE.AND P0, PT, R0, RZ, PT ;  /* 0x000000ff0000720c */ /* 0x000fe20003f05270 */
[----:B0-----:R-:W-:-:S12]  /*0d20*/  IMAD.WIDE R2, R8, 0x4, R2 ;  /* 0x0000000408027825 */ /* 0x001fd800078e0202 */
[----:B------:R-:W-:Y:S05]  /*0d30*/  @P0 BRA `(.L_x_93) ;  /* 0xfffffffc00ec0947 */ /* 0x000fea000383ffff */
[----:B------:R-:W-:Y:S05]  /*0d40*/  EXIT ;  /* 0x000000000000794d */ /* 0x000fea0003800000 */
.L_x_88:
[----:B------:R-:W-:Y:S01]  /*0d50*/  IMAD.IADD R13, R9, 0x1, R17 ;  /* 0x00000001090d7824 */ /* 0x000fe200078e0211 */
[----:B------:R-:W0:Y:S01]  /*0d60*/  LDCU.64 UR6, c[0x0][0x3b0] ;  /* 0x00007600ff0677ac */ /* 0x000e220008000a00 */
[C---:B------:R-:W-:Y:S01]  /*0d70*/  IMAD.SHL.U32 R3, R28.reuse, 0x4, RZ ;  /* 0x000000041c037824 */ /* 0x040fe200078e00ff */
[----:B------:R-:W-:Y:S01]  /*0d80*/  SHF.L.U64.HI R12, R28, 0x2, R29 ;  /* 0x000000021c0c7819 */ /* 0x000fe2000001021d */
[----:B------:R-:W-:Y:S01]  /*0d90*/  VIADD R26, R13, 0xffffffff ;  /* 0xffffffff0d1a7836 */ /* 0x000fe20000000000 */
[----:B------:R-:W-:Y:S04]  /*0da0*/  BSSY.RECONVERGENT B0, `(.L_x_94) ;  /* 0x0000066000007945 */ /* 0x000fe80003800200 */
[----:B------:R-:W-:-:S04]  /*0db0*/  VIMNMX R2, PT, PT, R26, R0, PT ;  /* 0x000000001a027248 */ /* 0x000fc80003fe0100 */
[----:B------:R-:W-:Y:S02]  /*0dc0*/  ISETP.GE.AND P0, PT, R2, 0x1, PT ;  /* 0x000000010200780c */ /* 0x000fe40003f06270 */
[----:B0-----:R-:W-:-:S04]  /*0dd0*/  IADD3 R6, P1, PT, R3, UR6, RZ ;  /* 0x0000000603067c10 */ /* 0x001fc8000ff3e0ff */
[----:B------:R-:W-:-:S07]  /*0de0*/  IADD3.X R7, PT, PT, R12, UR7, RZ, P1, !PT ;  /* 0x000000070c077c10 */ /* 0x000fce0008ffe4ff */
[----:B------:R-:W-:Y:S05]  /*0df0*/  @!P0 BRA `(.L_x_95) ;  /* 0x0000000400808947 */ /* 0x000fea0003800000 */
[C---:B------:R-:W-:Y:S01]  /*0e00*/  ISETP.GE.U32.AND P0, PT, R2.reuse, 0x10, PT ;  /* 0x000000100200780c */ /* 0x040fe20003f06070 */
[----:B------:R-:W-:Y:S01]  /*0e10*/  BSSY.RECONVERGENT B1, `(.L_x_96) ;  /* 0x000002e000017945 */ /* 0x000fe20003800200 */
[----:B------:R-:W-:Y:S01]  /*0e20*/  LOP3.LUT R46, R2, 0xf, RZ, 0xc0, !PT ;  /* 0x0000000f022e7812 */ /* 0x000fe200078ec0ff */
[----:B------:R-:W-:Y:S02]  /*0e30*/  IMAD.MOV.U32 R14, RZ, RZ, R6 ;  /* 0x000000ffff0e7224 */ /* 0x000fe400078e0006 */
[----:B------:R-:W-:Y:S01]  /*0e40*/  IMAD.MOV.U32 R15, RZ, RZ, R7 ;  /* 0x000000ffff0f7224 */ /* 0x000fe200078e0007 */
[----:B------:R-:W-:-:S07]  /*0e50*/  ISETP.NE.AND P1, PT, R46, RZ, PT ;  /* 0x000000ff2e00720c */ /* 0x000fce0003f25270 */
[----:B------:R-:W-:Y:S06]  /*0e60*/  @!P0 BRA `(.L_x_97) ;  /* 0x0000000000a08947 */ /* 0x000fec0003800000 */
[----:B------:R-:W-:Y:S01]  /*0e70*/  IMAD.MOV.U32 R14, RZ, RZ, R6 ;  /* 0x000000ffff0e7224 */ /* 0x000fe200078e0006 */
[----:B------:R-:W-:Y:S01]  /*0e80*/  LOP3.LUT R16, R2, 0x7ffffff0, RZ, 0xc0, !PT ;  /* 0x7ffffff002107812 */ /* 0x000fe200078ec0ff */
[----:B------:R-:W-:Y:S02]  /*0e90*/  IMAD.MOV.U32 R15, RZ, RZ, R7 ;  /* 0x000000ffff0f7224 */ /* 0x000fe400078e0007 */
[----:B------:R-:W-:-:S07]  /*0ea0*/  IMAD.MOV.U32 R27, RZ, RZ, RZ ;  /* 0x000000ffff1b7224 */ /* 0x000fce00078e00ff */
.L_x_98:
[----:B-1----:R-:W-:-:S04]  /*0eb0*/  IMAD.WIDE R34, R8, 0x4, R14 ;  /* 0x0000000408227825 */ /* 0x002fc800078e020e */
[----:B------:R-:W-:Y:S02]  /*0ec0*/  IMAD.MOV.U32 R47, RZ, RZ, 0x7fffffff ;  /* 0x7fffffffff2f7424 */ /* 0x000fe400078e00ff */
[----:B------:R-:W-:-:S03]  /*0ed0*/  IMAD.WIDE R36, R8, 0x4, R34 ;  /* 0x0000000408247825 */ /* 0x000fc600078e0222 */
[----:B------:R-:W-:Y:S01]  /*0ee0*/  STG.E desc[UR4][R14.64], R47 ;  /* 0x0000002f0e007986 */ /* 0x000fe2000c101904 */
[----:B------:R-:W-:Y:S02]  /*0ef0*/  VIADD R27, R27, 0x10 ;  /* 0x000000101b1b7836 */ /* 0x000fe40000000000 */
[C---:B------:R-:W-:Y:S01]  /*0f00*/  IMAD.WIDE R38, R8.reuse, 0x4, R36 ;  /* 0x0000000408267825 */ /* 0x040fe200078e0224 */
[----:B------:R0:W-:Y:S02]  /*0f10*/  STG.E desc[UR4][R34.64], R47 ;  /* 0x0000002f22007986 */ /* 0x0001e4000c101904 */
[----:B------:R-:W-:Y:S02]  /*0f20*/  ISETP.NE.AND P0, PT, R27, R16, PT ;  /* 0x000000101b00720c */ /* 0x000fe40003f05270 */
        /* <DEDUP_REMOVED lines=26> */
[----:B------:R-:W-:Y:S01]  /*10d0*/  IMAD.WIDE R14, R8, 0x4, R34 ;  /* 0x00000004080e7825 */ /* 0x000fe200078e0222 */
[----:B------:R-:W-:Y:S06]  /*10e0*/  @P0 BRA `(.L_x_98) ;  /* 0xfffffffc00700947 */ /* 0x000fec000383ffff */
.L_x_97:
[----:B------:R-:W-:Y:S05]  /*10f0*/  BSYNC.RECONVERGENT B1 ;  /* 0x0000000000017941 */ /* 0x000fea0003800200 */
.L_x_96:
[----:B------:R-:W-:Y:S05]  /*1100*/  @!P1 BRA `(.L_x_95) ;  /* 0x0000000000bc9947 */ /* 0x000fea0003800000 */
[----:B------:R-:W-:Y:S01]  /*1110*/  ISETP.GE.U32.AND P0, PT, R46, 0x8, PT ;  /* 0x000000082e00780c */ /* 0x000fe20003f06070 */
[----:B------:R-:W-:Y:S01]  /*1120*/  BSSY.RECONVERGENT B1, `(.L_x_99) ;  /* 0x0000015000017945 */ /* 0x000fe20003800200 */
        /* <DEDUP_REMOVED lines=20> */
.L_x_100:
[----:B------:R-:W-:Y:S05]  /*1270*/  BSYNC.RECONVERGENT B1 ;  /* 0x0000000000017941 */ /* 0x000fea0003800200 */
.L_x_99:
[----:B------:R-:W-:Y:S05]  /*1280*/  @!P1 BRA `(.L_x_95) ;  /* 0x00000000005c9947 */ /* 0x000fea0003800000 */
[----:B------:R-:W-:Y:S01]  /*1290*/  ISETP.GE.U32.AND P0, PT, R16, 0x4, PT ;  /* 0x000000041000780c */ /* 0x000fe20003f06070 */
[----:B------:R-:W-:Y:S01]  /*12a0*/  BSSY.RECONVERGENT B1, `(.L_x_101) ;  /* 0x000000d000017945 */ /* 0x000fe20003800200 */
[----:B------:R-:W-:-:S04]  /*12b0*/  LOP3.LUT R2, R2, 0x3, RZ, 0xc0, !PT ;  /* 0x0000000302027812 */ /* 0x000fc800078ec0ff */
[----:B------:R-:W-:-:S07]  /*12c0*/  ISETP.NE.AND P1, PT, R2, RZ, PT ;  /* 0x000000ff0200720c */ /* 0x000fce0003f25270 */
[----:B------:R-:W-:Y:S06]  /*12d0*/  @!P0 BRA `(.L_x_102) ;  /* 0x0000000000248947 */ /* 0x000fec0003800000 */
[----:B-12---:R-:W-:-:S04]  /*12e0*/  IMAD.WIDE R4, R8, 0x4, R14 ;  /* 0x0000000408047825 */ /* 0x006fc800078e020e */
        /* <DEDUP_REMOVED lines=8> */
.L_x_102:
[----:B------:R-:W-:Y:S05]  /*1370*/  BSYNC.RECONVERGENT B1 ;  /* 0x0000000000017941 */ /* 0x000fea0003800200 */
.L_x_101:
[----:B------:R-:W-:Y:S05]  /*1380*/  @!P1 BRA `(.L_x_95) ;  /* 0x00000000001c9947 */ /* 0x000fea0003800000 */
[----:B-123--:R-:W-:Y:S02]  /*1390*/  IMAD.MOV.U32 R5, RZ, RZ, RZ ;  /* 0x000000ffff057224 */ /* 0x00efe400078e00ff */
[----:B------:R-:W-:-:S07]  /*13a0*/  IMAD.MOV.U32 R11, RZ, RZ, 0x7fffffff ;  /* 0x7fffffffff0b7424 */ /* 0x000fce00078e00ff */
.L_x_103:
[----:B------:R-:W-:Y:S01]  /*13b0*/  VIADD R5, R5, 0x1 ;  /* 0x0000000105057836 */ /* 0x000fe20000000000 */
[----:B------:R0:W-:Y:S04]  /*13c0*/  STG.E desc[UR4][R14.64], R11 ;  /* 0x0000000b0e007986 */ /* 0x0001e8000c101904 */
[----:B------:R-:W-:Y:S01]  /*13d0*/  ISETP.NE.AND P0, PT, R5, R2, PT ;  /* 0x000000020500720c */ /* 0x000fe20003f05270 */
[----:B0-----:R-:W-:-:S12]  /*13e0*/  IMAD.WIDE R14, R8, 0x4, R14 ;  /* 0x00000004080e7825 */ /* 0x001fd800078e020e */
[----:B------:R-:W-:Y:S05]  /*13f0*/  @P0 BRA `(.L_x_103) ;  /* 0xfffffffc00ec0947 */ /* 0x000fea000383ffff */
.L_x_95:
[----:B------:R-:W-:Y:S05]  /*1400*/  BSYNC.RECONVERGENT B0 ;  /* 0x0000000000007941 */ /* 0x000fea0003800200 */
.L_x_94:
[----:B------:R-:W-:-:S13]  /*1410*/  ISETP.GT.AND P0, PT, R13, R0, PT ;  /* 0x000000000d00720c */ /* 0x000fda0003f04270 */
[----:B------:R-:W-:Y:S05]  /*1420*/  @P0 EXIT ;  /* 0x000000000000094d */ /* 0x000fea0003800000 */
[----:B------:R-:W-:Y:S01]  /*1430*/  ISETP.NE.AND P0, PT, R17, 0x1, PT ;  /* 0x000000011100780c */ /* 0x000fe20003f05270 */
[----:B-123--:R-:W-:-:S12]  /*1440*/  IMAD.MOV.U32 R19, RZ, RZ, 0x42c80000 ;  /* 0x42c80000ff137424 */ /* 0x00efd800078e00ff */
[----:B------:R-:W-:Y:S05]  /*1450*/  @!P0 BRA `(.L_x_104) ;  /* 0x0000001c00b88947 */ /* 0x000fea0003800000 */
[----:B------:R-:W-:Y:S02]  /*1460*/  ISETP.GE.U32.AND P0, PT, R17, 0x4, PT ;  /* 0x000000041100780c */ /* 0x000fe40003f06070 */
[----:B------:R-:W-:-:S11]  /*1470*/  SHF.R.S32.HI R15, RZ, 0x1f, R8 ;  /* 0x0000001fff0f7819 */ /* 0x000fd60000011408 */
[----:B------:R-:W-:Y:S05]  /*1480*/  @!P0 BRA `(.L_x_105) ;  /* 0x00000018004c8947 */ /* 0x000fea0003800000 */
[C---:B------:R-:W-:Y:S01]  /*1490*/  VIADD R24, R17.reuse, 0xfffffffc ;  /* 0xfffffffc11187836 */ /* 0x040fe20000000000 */
[C---:B------:R-:W-:Y:S01]  /*14a0*/  LOP3.LUT R3, R17.reuse, 0x4, RZ, 0x3c, !PT ;  /* 0x0000000411037812 */ /* 0x040fe200078e3cff */
[----:B------:R-:W-:Y:S01]  /*14b0*/  IMAD.SHL.U32 R13, R8, 0x4, RZ ;  /* 0x00000004080d7824 */ /* 0x000fe200078e00ff */
[----:B------:R-:W-:Y:S02]  /*14c0*/  LOP3.LUT R18, R17, 0x3, RZ, 0xc0, !PT ;  /* 0x0000000311127812 */ /* 0x000fe400078ec0ff */
[C---:B------:R-:W-:Y:S02]  /*14d0*/  LOP3.LUT R16, R24.reuse, 0x4, RZ, 0xc0, !PT ;  /* 0x0000000418107812 */ /* 0x040fe400078ec0ff */
[C---:B------:R-:W-:Y:S02]  /*14e0*/  LEA.HI R0, R24.reuse, 0x1, RZ, 0x1e ;  /* 0x0000000118007811 */ /* 0x040fe400078ff0ff */
[----:B------:R-:W-:Y:S01]  /*14f0*/  LOP3.LUT R20, R24, 0xfffffffc, RZ, 0xc0, !PT ;  /* 0xfffffffc18147812 */ /* 0x000fe200078ec0ff */
[----:B------:R-:W-:Y:S01]  /*1500*/  IMAD.IADD R3, R3, 0x1, -R16 ;  /* 0x0000000103037824 */ /* 0x000fe200078e0a10 */
[----:B------:R-:W-:-:S02]  /*1510*/  LOP3.LUT R0, R0, 0x7ffffffe, RZ, 0xc0, !PT ;  /* 0x7ffffffe00007812 */ /* 0x000fc400078ec0ff */
[C---:B------:R-:W-:Y:S01]  /*1520*/  IADD3 R17, PT, PT, -R20.reuse, -0x5, R17 ;  /* 0xfffffffb14117810 */ /* 0x040fe20007ffe111 */
[----:B------:R-:W-:Y:S01]  /*1530*/  VIADD R20, R20, 0x4 ;  /* 0x0000000414147836 */ /* 0x000fe20000000000 */
[----:B------:R-:W-:Y:S01]  /*1540*/  LOP3.LUT R3, R3, 0x7, RZ, 0xc0, !PT ;  /* 0x0000000703037812 */ /* 0x000fe200078ec0ff */
[----:B------:R-:W-:Y:S01]  /*1550*/  IMAD.MOV R10, RZ, RZ, -R0 ;  /* 0x000000ffff0a7224 */ /* 0x000fe200078e0a00 */
[C-C-:B------:R-:W-:Y:S02]  /*1560*/  SHF.L.U64.HI R9, R8.reuse, 0x5, R15.reuse ;  /* 0x0000000508097819 */ /* 0x140fe4000001020f */
[----:B------:R-:W-:Y:S01]  /*1570*/  SHF.L.U64.HI R5, R8, 0x2, R15 ;  /* 0x0000000208057819 */ /* 0x000fe2000001020f */
[----:B------:R-:W-:-:S07]  /*1580*/  VIADD R14, R3, 0xffffffff ;  /* 0xffffffff030e7836 */ /* 0x000fce0000000000 */
.L_x_119:
[----:B------:R-:W0:Y:S01]  /*1590*/  LDC R11, c[0x0][0x3a8] ;  /* 0x0000ea00ff0b7b82 */ /* 0x000e220000000800 */
[----:B------:R-:W-:Y:S01]  /*15a0*/  ISETP.GE.U32.AND P1, PT, R24, 0x4, PT ;  /* 0x000000041800780c */ /* 0x000fe20003f26070 */
[----:B------:R-:W-:-:S06]  /*15b0*/  IMAD.MOV.U32 R12, RZ, RZ, 0x7f800000 ;  /* 0x7f800000ff0c7424 */ /* 0x000fcc00078e00ff */
[----:B------:R-:W1:Y:S08]  /*15c0*/  LDC R31, c[0x0][0x3a0] ;  /* 0x0000e800ff1f7b82 */ /* 0x000e700000000800 */
[----:B------:R-:W2:Y:S08]  /*15d0*/  LDC.64 R32, c[0x0][0x380] ;  /* 0x0000e000ff207b82 */ /* 0x000eb00000000a00 */
[----:B------:R-:W3:Y:S01]  /*15e0*/  LDC.64 R22, c[0x0][0x388] ;  /* 0x0000e200ff167b82 */ /* 0x000ee20000000a00 */
[----:B0-----:R-:W-:-:S04]  /*15f0*/  IADD3 R0, PT, PT, R26, 0x1, -R11 ;  /* 0x000000011a007810 */ /* 0x001fc80007ffe80b */
[----:B------:R-:W-:-:S05]  /*1600*/  SHF.R.S32.HI R2, RZ, 0x1f, R0 ;  /* 0x0000001fff027819 */ /* 0x000fca0000011400 */
[-C--:B-1----:R-:W-:Y:S02]  /*1610*/  IMAD R4, R2, R31.reuse, RZ ;  /* 0x0000001f02047224 */ /* 0x082fe400078e02ff */
[----:B------:R-:W-:-:S04]  /*1620*/  IMAD.WIDE.U32 R2, R0, R31, R28 ;  /* 0x0000001f00027225 */ /* 0x000fc800078e001c */
[----:B------:R-:W-:Y:S02]  /*1630*/  IMAD R25, R0, R15, R4 ;  /* 0x0000000f00197224 */ /* 0x000fe400078e0204 */
[----:B------:R-:W-:Y:S02]  /*1640*/  IMAD.SHL.U32 R21, R2, 0x4, RZ ;  /* 0x0000000402157824 */ /* 0x000fe400078e00ff */
[----:B------:R-:W-:-:S03]  /*1650*/  IMAD.IADD R3, R3, 0x1, R25 ;  /* 0x0000000103037824 */ /* 0x000fc600078e0219 */
[C---:B--2---:R-:W-:Y:S02]  /*1660*/  IADD3 R4, P2, PT, R21.reuse, R32, RZ ;  /* 0x0000002015047210 */ /* 0x044fe40007f5e0ff */
[----:B---3--:R-:W-:Y:S02]  /*1670*/  IADD3 R42, P3, PT, R21, R22, RZ ;  /* 0x00000016152a7210 */ /* 0x008fe40007f7e0ff */
[----:B------:R-:W-:Y:S01]  /*1680*/  SHF.L.U64.HI R0, R2, 0x2, R3 ;  /* 0x0000000202007819 */ /* 0x000fe20000010203 */
[----:B------:R-:W-:Y:S01]  /*1690*/  IMAD.MOV.U32 R3, RZ, RZ, -0x800000 ;  /* 0xff800000ff037424 */ /* 0x000fe200078e00ff */
[----:B------:R-:W-:-:S03]  /*16a0*/  PRMT R2, RZ, 0x7610, R2 ;  /* 0x00007610ff027816 */ /* 0x000fc60000000002 */
[C---:B------:R-:W-:Y:S02]  /*16b0*/  IMAD.X R36, R0.reuse, 0x1, R33, P2 ;  /* 0x0000000100247824 */ /* 0x040fe400010e0621 */
[----:B------:R-:W-:Y:S01]  /*16c0*/  IMAD.X R43, R0, 0x1, R23, P3 ;  /* 0x00000001002b7824 */ /* 0x000fe200018e0617 */
[----:B------:R-:W-:Y:S06]  /*16d0*/  @!P1 BRA `(.L_x_106) ;  /* 0x0000000400809947 */ /* 0x000fec0003800000 */
[----:B------:R-:W-:Y:S01]  /*16e0*/  IMAD.MOV.U32 R3, RZ, RZ, -0x800000 ;  /* 0xff800000ff037424 */ /* 0x000fe200078e00ff */
[----:B------:R-:W-:Y:S01]  /*16f0*/  PRMT R2, RZ, 0x7610, R2 ;  /* 0x00007610ff027816 */ /* 0x000fe20000000002 */
[----:B------:R-:W-:Y:S02]  /*1700*/  IMAD.MOV.U32 R12, RZ, RZ, 0x7f800000 ;  /* 0x7f800000ff0c7424 */ /* 0x000fe400078e00ff */
[----:B------:R-:W-:-:S07]  /*1710*/  IMAD.MOV.U32 R4, RZ, RZ, R10 ;  /* 0x000000ffff047224 */ /* 0x000fce00078e000a */
.L_x_107:
[C---:B------:R-:W-:Y:S02]  /*1720*/  IADD3 R34, P1, PT, R21.reuse, R32, RZ ;  /* 0x0000002015227210 */ /* 0x040fe40007f3e0ff */
[----:B------:R-:W-:-:S03]  /*1730*/  IADD3 R48, P0, PT, R21, R22, RZ ;  /* 0x0000001615307210 */ /* 0x000fc60007f1e0ff */
[----:B------:R-:W-:Y:S01]  /*1740*/  IMAD.X R35, R0, 0x1, R33, P1 ;  /* 0x0000000100237824 */ /* 0x000fe200008e0621 */
[-C--:B------:R-:W-:Y:S01]  /*1750*/  IADD3 R40, P1, PT, R34, R13.reuse, RZ ;  /* 0x0000000d22287210 */ /* 0x080fe20007f3e0ff */
[----:B------:R-:W-:Y:S01]  /*1760*/  IMAD.X R49, R0, 0x1, R23, P0 ;  /* 0x0000000100317824 */ /* 0x000fe200000e0617 */
[-C--:B------:R-:W-:Y:S02]  /*1770*/  IADD3 R44, P0, PT, R48, R13.reuse, RZ ;  /* 0x0000000d302c7210 */ /* 0x080fe40007f1e0ff */
[----:B------:R0:W2:Y:S01]  /*1780*/  LDG.E.CONSTANT R30, desc[UR4][R34.64] ;  /* 0x00000004221e7981 */ /* 0x0000a2000c1e9900 */
[--C-:B------:R-:W-:Y:S01]  /*1790*/  IMAD.X R41, R35, 0x1, R5.reuse, P1 ;  /* 0x0000000123297824 */ /* 0x100fe200008e0605 */
[-C--:B------:R-:W-:Y:S01]  /*17a0*/  IADD3 R36, P1, PT, R44, R13.reuse, RZ ;  /* 0x0000000d2c247210 */ /* 0x080fe20007f3e0ff */
[--C-:B------:R-:W-:Y:S01]  /*17b0*/  IMAD.X R45, R49, 0x1, R5.reuse, P0 ;  /* 0x00000001312d7824 */ /* 0x100fe200000e0605 */
[-C--:B------:R-:W-:Y:S01]  /*17c0*/  IADD3 R42, P0, PT, R40, R13.reuse, RZ ;  /* 0x0000000d282a7210 */ /* 0x080fe20007f1e0ff */
[----:B------:R-:W3:Y:S02]  /*17d0*/  LDG.E.CONSTANT R47, desc[UR4][R48.64] ;  /* 0x00000004302f7981 */ /* 0x000ee4000c1e9900 */
[--C-:B------:R-:W-:Y:S01]  /*17e0*/  IMAD.X R37, R45, 0x1, R5.reuse, P1 ;  /* 0x000000012d257824 */ /* 0x100fe200008e0605 */
[-C--:B------:R-:W-:Y:S01]  /*17f0*/  IADD3 R38, P1, PT, R36, R13.reuse, RZ ;  /* 0x0000000d24267210 */ /* 0x080fe20007f3e0ff */
[--C-:B------:R-:W-:Y:S01]  /*1800*/  IMAD.X R43, R41, 0x1, R5.reuse, P0 ;  /* 0x00000001292b7824 */ /* 0x100fe200000e0605 */
[-C--:B0-----:R-:W-:Y:S01]  /*1810*/  IADD3 R34, P0, PT, R42, R13.reuse, RZ ;  /* 0x0000000d2a227210 */ /* 0x081fe20007f1e0ff */
[----:B------:R0:W4:Y:S02]  /*1820*/  LDG.E.CONSTANT R27, desc[UR4][R40.64] ;  /* 0x00000004281b7981 */ /* 0x000124000c1e9900 */
[--C-:B------:R-:W-:Y:S01]  /*1830*/  IMAD.X R39, R37, 0x1, R5.reuse, P1 ;  /* 0x0000000125277824 */ /* 0x100fe200008e0605 */
[-C--:B------:R-:W-:Y:S01]  /*1840*/  IADD3 R52, P1, PT, R38, R13.reuse, RZ ;  /* 0x0000000d26347210 */ /* 0x080fe20007f3e0ff */
[--C-:B------:R-:W-:Y:S01]  /*1850*/  IMAD.X R35, R43, 0x1, R5.reuse, P0 ;  /* 0x000000012b237824 */ /* 0x100fe200000e0605 */
[----:B------:R1:W5:Y:S03]  /*1860*/  LDG.E.CONSTANT R25, desc[UR4][R42.64] ;  /* 0x000000042a197981 */ /* 0x000366000c1e9900 */
[----:B------:R-:W-:Y:S01]  /*1870*/  IMAD.X R53, R39, 0x1, R5, P1 ;  /* 0x0000000127357824 */ /* 0x000fe200008e0605 */
[----:B------:R1:W4:Y:S01]  /*1880*/  LDG.E.CONSTANT R50, desc[UR4][R44.64] ;  /* 0x000000042c327981 */ /* 0x000322000c1e9900 */
[----:B0-----:R-:W-:-:S03]  /*1890*/  IADD3 R40, P0, PT, R34, R13, RZ ;  /* 0x0000000d22287210 */ /* 0x001fc60007f1e0ff */
[----:B------:R0:W5:Y:S01]  /*18a0*/  LDG.E.CONSTANT R48, desc[UR4][R34.64] ;  /* 0x0000000422307981 */ /* 0x000162000c1e9900 */
[-C--:B-1----:R-:W-:Y:S01]  /*18b0*/  IADD3 R42, P1, PT, R52, R13.reuse, RZ ;  /* 0x0000000d342a7210 */ /* 0x082fe20007f3e0ff */
[--C-:B------:R-:W-:Y:S02]  /*18c0*/  IMAD.X R41, R35, 0x1, R5.reuse, P0 ;  /* 0x0000000123297824 */ /* 0x100fe400000e0605 */
[----:B------:R1:W5:Y:S01]  /*18d0*/  LDG.E.CONSTANT R46, desc[UR4][R36.64] ;  /* 0x00000004242e7981 */ /* 0x000362000c1e9900 */
[-C--:B------:R-:W-:Y:S01]  /*18e0*/  IADD3 R44, P0, PT, R40, R13.reuse, RZ ;  /* 0x0000000d282c7210 */ /* 0x080fe20007f1e0ff */
[--C-:B------:R-:W-:Y:S02]  /*18f0*/  IMAD.X R43, R53, 0x1, R5.reuse, P1 ;  /* 0x00000001352b7824 */ /* 0x100fe400008e0605 */
[----:B------:R1:W5:Y:S01]  /*1900*/  LDG.E.CONSTANT R49, desc[UR4][R38.64] ;  /* 0x0000000426317981 */ /* 0x000362000c1e9900 */
[----:B0-----:R-:W-:Y:S01]  /*1910*/  IADD3 R34, P1, PT, R42, R13, RZ ;  /* 0x0000000d2a227210 */ /* 0x001fe20007f3e0ff */
[----:B------:R-:W-:-:S02]  /*1920*/  IMAD.X R45, R41, 0x1, R5, P0 ;  /* 0x00000001292d7824 */ /* 0x000fc400000e0605 */
[----:B------:R-:W5:Y:S01]  /*1930*/  LDG.E.CONSTANT R52, desc[UR4][R52.64] ;  /* 0x0000000434347981 */ /* 0x000f62000c1e9900 */
[-C--:B-1----:R-:W-:Y:S01]  /*1940*/  IADD3 R36, P0, PT, R44, R13.reuse, RZ ;  /* 0x0000000d2c247210 */ /* 0x082fe20007f1e0ff */
[--C-:B------:R-:W-:Y:S02]  /*1950*/  IMAD.X R35, R43, 0x1, R5.reuse, P1 ;  /* 0x000000012b237824 */ /* 0x100fe400008e0605 */
[----:B------:R0:W5:Y:S01]  /*1960*/  LDG.E.CONSTANT R51, desc[UR4][R40.64] ;  /* 0x0000000428337981 */ /* 0x000162000c1e9900 */
[-C--:B------:R-:W-:Y:S01]  /*1970*/  IADD3 R38, P1, PT, R34, R13.reuse, RZ ;  /* 0x0000000d22267210 */ /* 0x080fe20007f3e0ff */
[----:B------:R-:W-:Y:S02]  /*1980*/  IMAD.X R37, R45, 0x1, R5, P0 ;  /* 0x000000012d257824 */ /* 0x000fe400000e0605 */
[----:B------:R-:W5:Y:S04]  /*1990*/  LDG.E.CONSTANT R43, desc[UR4][R42.64] ;  /* 0x000000042a2b7981 */ /* 0x000f68000c1e9900 */
[----:B------:R-:W5:Y:S01]  /*19a0*/  LDG.E.CONSTANT R34, desc[UR4][R34.64] ;  /* 0x0000000422227981 */ /* 0x000f62000c1e9900 */
[----:B0-----:R-:W-:-:S03]  /*19b0*/  IADD3 R40, P0, PT, R36, R13, RZ ;  /* 0x0000000d24287210 */ /* 0x001fc60007f1e0ff */
[----:B------:R0:W5:Y:S01]  /*19c0*/  LDG.E.CONSTANT R53, desc[UR4][R44.64] ;  /* 0x000000042c357981 */ /* 0x000162000c1e9900 */
[----:B------:R-:W-:-:S03]  /*19d0*/  IMAD.X R39, R35, 0x1, R5, P1 ;  /* 0x0000000123277824 */ /* 0x000fc600008e0605 */
[----:B------:R-:W5:Y:S01]  /*19e0*/  LDG.E.CONSTANT R36, desc[UR4][R36.64] ;  /* 0x0000000424247981 */ /* 0x000f62000c1e9900 */
[----:B------:R-:W-:-:S03]  /*19f0*/  IMAD.X R41, R37, 0x1, R5, P0 ;  /* 0x0000000125297824 */ /* 0x000fc600000e0605 */
[----:B------:R-:W5:Y:S04]  /*1a00*/  LDG.E.CONSTANT R39, desc[UR4][R38.64] ;  /* 0x0000000426277981 */ /* 0x000f68000c1e9900 */
[----:B------:R-:W5:Y:S01]  /*1a10*/  LDG.E.CONSTANT R41, desc[UR4][R40.64] ;  /* 0x0000000428297981 */ /* 0x000f62000c1e9900 */
[----:B------:R-:W-:Y:S01]  /*1a20*/  VIADD R4, R4, 0x2 ;  /* 0x0000000204047836 */ /* 0x000fe20000000000 */
[----:B---3--:R-:W-:-:S04]  /*1a30*/  FSETP.NE.AND P0, PT, |R47|, +INF , PT ;  /* 0x7f8000002f00780b */ /* 0x008fc80003f05200 */
[----:B--2---:R-:W-:-:S04]  /*1a40*/  FSETP.EQU.OR P0, PT, |R30|, +INF , !P0 ;  /* 0x7f8000001e00780b */ /* 0x004fc8000470a600 */
[----:B0-----:R-:W-:Y:S02]  /*1a50*/  SEL R45, RZ, 0x1, !P0 ;  /* 0x00000001ff2d7807 */ /* 0x001fe40004000000 */
[----:B----4-:R-:W-:Y:S02]  /*1a60*/  FSETP.NE.AND P2, PT, |R50|, +INF , PT ;  /* 0x7f8000003200780b */ /* 0x010fe40003f45200 */
[----:B------:R-:W-:Y:S02]  /*1a70*/  LOP3.LUT P1, RZ, R2, 0xff, R45, 0xc8, !PT ;  /* 0x000000ff02ff7812 */ /* 0x000fe4000782c82d */
[----:B------:R-:W-:Y:S02]  /*1a80*/  FSETP.EQU.OR P2, PT, |R27|, +INF , !P2 ;  /* 0x7f8000001b00780b */ /* 0x000fe4000574a600 */
[----:B-----5:R-:W-:-:S04]  /*1a90*/  FSETP.NE.AND P4, PT, |R46|, +INF , PT ;  /* 0x7f8000002e00780b */ /* 0x020fc80003f85200 */
[----:B------:R-:W-:Y:S02]  /*1aa0*/  FSETP.EQU.OR P4, PT, |R25|, +INF , !P4 ;  /* 0x7f8000001900780b */ /* 0x000fe4000678a600 */
[----:B------:R-:W-:Y:S02]  /*1ab0*/  FSETP.NE.AND P0, PT, |R49|, +INF , PT ;  /* 0x7f8000003100780b */ /* 0x000fe40003f05200 */
[----:B------:R-:W-:Y:S02]  /*1ac0*/  FSETP.NE.AND P3, PT, |R52|, +INF , PT ;  /* 0x7f8000003400780b */ /* 0x000fe40003f65200 */
[----:B------:R-:W-:Y:S02]  /*1ad0*/  FSETP.EQU.OR P0, PT, |R48|, +INF , !P0 ;  /* 0x7f8000003000780b */ /* 0x000fe4000470a600 */
[----:B------:R-:W-:Y:S02]  /*1ae0*/  PLOP3.LUT P2, PT, P4, P1, P2, 0xfe, 0x0 ;  /* 0x000000000000781c */ /* 0x000fe40002743f26 */
[----:B------:R-:W-:-:S02]  /*1af0*/  FSETP.EQU.OR P3, PT, |R51|, +INF , !P3 ;  /* 0x7f8000003300780b */ /* 0x000fc40005f6a600 */
[----:B------:R-:W-:Y:S02]  /*1b00*/  FSETP.NE.AND P4, PT, |R43|, +INF , PT ;  /* 0x7f8000002b00780b */ /* 0x000fe40003f85200 */
[----:B------:R-:W-:Y:S02]  /*1b10*/  FSETP.NE.AND P1, PT, |R34|, +INF , PT ;  /* 0x7f8000002200780b */ /* 0x000fe40003f25200 */
[----:B------:R-:W-:Y:S02]  /*1b20*/  PLOP3.LUT P0, PT, P3, P2, P0, 0xfe, 0x0 ;  /* 0x000000000000781c */ /* 0x000fe40001f05f06 */
[----:B------:R-:W-:Y:S02]  /*1b30*/  FSETP.EQU.OR P2, PT, |R53|, +INF , !P4 ;  /* 0x7f8000003500780b */ /* 0x000fe4000674a600 */
[----:B------:R-:W-:-:S04]  /*1b40*/  FSETP.EQU.OR P1, PT, |R36|, +INF , !P1 ;  /* 0x7f8000002400780b */ /* 0x000fc80004f2a600 */
[----:B------:R-:W-:Y:S02]  /*1b50*/  PLOP3.LUT P0, PT, P1, P0, P2, 0xfe, 0x0 ;  /* 0x000000000000781c */ /* 0x000fe40000f01f26 */
[----:B------:R-:W-:Y:S02]  /*1b60*/  ISETP.NE.AND P1, PT, R4, RZ, PT ;  /* 0x000000ff0400720c */ /* 0x000fe40003f25270 */
[----:B------:R-:W-:Y:S02]  /*1b70*/  FMNMX R42, R25, R48, !PT ;  /* 0x00000030192a7209 */ /* 0x000fe40007800000 */
[----:B------:R-:W-:Y:S02]  /*1b80*/  FMNMX R46, R46, R49, PT ;  /* 0x000000312e2e7209 */ /* 0x000fe40003800000 */
[----:B------:R-:W-:Y:S02]  /*1b90*/  FSETP.NE.AND P3, PT, |R39|, +INF , PT ;  /* 0x7f8000002700780b */ /* 0x000fe40003f65200 */
[----:B------:R-:W-:-:S02]  /*1ba0*/  FMNMX3 R42, R30, R27, R42, !PT ;  /* 0x0000001b1e2a7276 */ /* 0x000fc4000780002a */
[----:B------:R-:W-:Y:S02]  /*1bb0*/  FMNMX3 R47, R47, R50, R46, PT ;  /* 0x000000322f2f7276 */ /* 0x000fe4000380002e */
[----:B------:R-:W-:Y:S02]  /*1bc0*/  FMNMX R36, R36, R41, !PT ;  /* 0x0000002924247209 */ /* 0x000fe40007800000 */
[----:B------:R-:W-:Y:S02]  /*1bd0*/  FMNMX R34, R34, R39, PT ;  /* 0x0000002722227209 */ /* 0x000fe40003800000 */
[----:B------:R-:W-:Y:S02]  /*1be0*/  FSETP.EQU.OR P3, PT, |R41|, +INF , !P3 ;  /* 0x7f8000002900780b */ /* 0x000fe40005f6a600 */
[----:B------:R-:W-:Y:S02]  /*1bf0*/  LEA R21, P2, R8, R21, 0x5 ;  /* 0x0000001508157211 */ /* 0x000fe400078428ff */
[----:B------:R-:W-:-:S02]  /*1c00*/  FMNMX R3, R42, R3, !PT ;  /* 0x000000032a037209 */ /* 0x000fc40007800000 */
[----:B------:R-:W-:Y:S02]  /*1c10*/  FMNMX R12, R47, R12, PT ;  /* 0x0000000c2f0c7209 */ /* 0x000fe40003800000 */
[----:B------:R-:W-:Y:S02]  /*1c20*/  FMNMX3 R36, R51, R53, R36, !PT ;  /* 0x0000003533247276 */ /* 0x000fe40007800024 */
[----:B------:R-:W-:Y:S02]  /*1c30*/  FMNMX3 R43, R52, R43, R34, PT ;  /* 0x0000002b342b7276 */ /* 0x000fe40003800022 */
[----:B------:R-:W-:Y:S01]  /*1c40*/  PLOP3.LUT P0, PT, P0, P3, PT, 0xf8, 0x8f ;  /* 0x00000000008f781c */ /* 0x000fe20000707f70 */
[----:B------:R-:W-:Y:S01]  /*1c50*/  IMAD.X R0, R0, 0x1, R9, P2 ;  /* 0x0000000100007824 */ /* 0x000fe200010e0609 */
[----:B------:R-:W-:Y:S02]  /*1c60*/  FMNMX R3, R3, R36, !PT ;  /* 0x0000002403037209 */ /* 0x000fe40007800000 */
[----:B------:R-:W-:-:S02]  /*1c70*/  SEL R2, RZ, 0x1, !P0 ;  /* 0x00000001ff027807 */ /* 0x000fc40004000000 */
[----:B------:R-:W-:Y:S01]  /*1c80*/  FMNMX R12, R12, R43, PT ;  /* 0x0000002b0c0c7209 */ /* 0x000fe20003800000 */
[----:B------:R-:W-:Y:S06]  /*1c90*/  @P1 BRA `(.L_x_107) ;  /* 0xfffffff800a01947 */ /* 0x000fec000383ffff */
[C---:B------:R-:W-:Y:S02]  /*1ca0*/  IADD3 R42, P1, PT, R21.reuse, R22, RZ ;  /* 0x00000016152a7210 */ /* 0x040fe40007f3e0ff */
[----:B------:R-:W-:-:S03]  /*1cb0*/  IADD3 R4, P2, PT, R21, R32, RZ ;  /* 0x0000002015047210 */ /* 0x000fc60007f5e0ff */
[C---:B------:R-:W-:Y:S02]  /*1cc0*/  IMAD.X R43, R0.reuse, 0x1, R23, P1 ;  /* 0x00000001002b7824 */ /* 0x040fe400008e0617 */
[----:B------:R-:W-:-:S08]  /*1cd0*/  IMAD.X R36, R0, 0x1, R33, P2 ;  /* 0x0000000100247824 */ /* 0x000fd000010e0621 */
.L_x_106:
[----:B------:R-:W-:Y:S02]  /*1ce0*/  ISETP.NE.AND P1, PT, R16, RZ, PT ;  /* 0x000000ff1000720c */ /* 0x000fe40003f25270 */
[----:B------:R-:W-:-:S11]  /*1cf0*/  ISETP.GE.U32.AND P2, PT, R20, R11, PT ;  /* 0x0000000b1400720c */ /* 0x000fd60003f46070 */
[----:B------:R-:W-:Y:S05]  /*1d00*/  @P1 BRA `(.L_x_108) ;  /* 0x0000000000c01947 */ /* 0x000fea0003800000 */
[----:B------:R-:W-:Y:S01]  /*1d10*/  IMAD.MOV.U32 R32, RZ, RZ, R42 ;  /* 0x000000ffff207224 */ /* 0x000fe200078e002a */
[-C--:B------:R-:W-:Y:S01]  /*1d20*/  IADD3 R42, P1, PT, R42, R13.reuse, RZ ;  /* 0x0000000d2a2a7210 */ /* 0x080fe20007f3e0ff */
[----:B------:R-:W-:Y:S01]  /*1d30*/  IMAD.MOV.U32 R33, RZ, RZ, R43 ;  /* 0x000000ffff217224 */ /* 0x000fe200078e002b */
[-C--:B------:R-:W-:Y:S01]  /*1d40*/  IADD3 R22, P0, PT, R4, R13.reuse, RZ ;  /* 0x0000000d04167210 */ /* 0x080fe20007f1e0ff */
[----:B------:R-:W-:Y:S02]  /*1d50*/  IMAD.MOV.U32 R38, RZ, RZ, R4 ;  /* 0x000000ffff267224 */ /* 0x000fe400078e0004 */
[----:B------:R-:W-:Y:S01]  /*1d60*/  IMAD.MOV.U32 R39, RZ, RZ, R36 ;  /* 0x000000ffff277224 */ /* 0x000fe200078e0024 */
[----:B------:R0:W2:Y:S01]  /*1d70*/  LDG.E.CONSTANT R0, desc[UR4][R32.64] ;  /* 0x0000000420007981 */ /* 0x0000a2000c1e9900 */
[--C-:B------:R-:W-:Y:S01]  /*1d80*/  IMAD.X R43, R43, 0x1, R5.reuse, P1 ;  /* 0x000000012b2b7824 */ /* 0x100fe200008e0605 */
[-C--:B------:R-:W-:Y:S01]  /*1d90*/  IADD3 R34, P1, PT, R42, R13.reuse, RZ ;  /* 0x0000000d2a227210 */ /* 0x080fe20007f3e0ff */
[----:B------:R-:W-:Y:S01]  /*1da0*/  IMAD.X R23, R36, 0x1, R5, P0 ;  /* 0x0000000124177824 */ /* 0x000fe200000e0605 */
[----:B------:R-:W3:Y:S01]  /*1db0*/  LDG.E.CONSTANT R4, desc[UR4][R38.64] ;  /* 0x0000000426047981 */ /* 0x000ee2000c1e9900 */
[----:B------:R-:W-:-:S02]  /*1dc0*/  IADD3 R40, P0, PT, R22, R13, RZ ;  /* 0x0000000d16287210 */ /* 0x000fc40007f1e0ff */
[--C-:B------:R-:W-:Y:S01]  /*1dd0*/  IMAD.X R35, R43, 0x1, R5.reuse, P1 ;  /* 0x000000012b237824 */ /* 0x100fe200008e0605 */
[----:B------:R-:W4:Y:S01]  /*1de0*/  LDG.E.CONSTANT R21, desc[UR4][R22.64] ;  /* 0x0000000416157981 */ /* 0x000f22000c1e9900 */
[-C--:B0-----:R-:W-:Y:S01]  /*1df0*/  IADD3 R32, P1, PT, R34, R13.reuse, RZ ;  /* 0x0000000d22207210 */ /* 0x081fe20007f3e0ff */
[--C-:B------:R-:W-:Y:S01]  /*1e00*/  IMAD.X R41, R23, 0x1, R5.reuse, P0 ;  /* 0x0000000117297824 */ /* 0x100fe200000e0605 */
[----:B------:R-:W-:Y:S01]  /*1e10*/  IADD3 R36, P0, PT, R40, R13, RZ ;  /* 0x0000000d28247210 */ /* 0x000fe20007f1e0ff */
[----:B------:R-:W5:Y:S02]  /*1e20*/  LDG.E.CONSTANT R43, desc[UR4][R42.64] ;  /* 0x000000042a2b7981 */ /* 0x000f64000c1e9900 */
[--C-:B------:R-:W-:Y:S02]  /*1e30*/  IMAD.X R33, R35, 0x1, R5.reuse, P1 ;  /* 0x0000000123217824 */ /* 0x100fe400008e0605 */
[----:B------:R-:W4:Y:S01]  /*1e40*/  LDG.E.CONSTANT R34, desc[UR4][R34.64] ;  /* 0x0000000422227981 */ /* 0x000f22000c1e9900 */
[----:B------:R-:W-:-:S03]  /*1e50*/  IMAD.X R37, R41, 0x1, R5, P0 ;  /* 0x0000000129257824 */ /* 0x000fc600000e0605 */
[----:B------:R-:W4:Y:S04]  /*1e60*/  LDG.E.CONSTANT R25, desc[UR4][R32.64] ;  /* 0x0000000420197981 */ /* 0x000f28000c1e9900 */
[----:B------:R-:W4:Y:S04]  /*1e70*/  LDG.E.CONSTANT R40, desc[UR4][R40.64] ;  /* 0x0000000428287981 */ /* 0x000f28000c1e9900 */
[----:B------:R-:W4:Y:S01]  /*1e80*/  LDG.E.CONSTANT R23, desc[UR4][R36.64] ;  /* 0x0000000424177981 */ /* 0x000f22000c1e9900 */
[----:B--2---:R-:W-:-:S04]  /*1e90*/  FSETP.NE.AND P0, PT, |R0|, +INF , PT ;  /* 0x7f8000000000780b */ /* 0x004fc80003f05200 */
[----:B---3--:R-:W-:-:S04]  /*1ea0*/  FSETP.EQU.OR P0, PT, |R4|, +INF , !P0 ;  /* 0x7f8000000400780b */ /* 0x008fc8000470a600 */
[----:B------:R-:W-:-:S04]  /*1eb0*/  SEL R27, RZ, 0x1, !P0 ;  /* 0x00000001ff1b7807 */ /* 0x000fc80004000000 */
[----:B------:R-:W-:Y:S02]  /*1ec0*/  LOP3.LUT R27, R2, R27, RZ, 0xfc, !PT ;  /* 0x0000001b021b7212 */ /* 0x000fe400078efcff */
[----:B-----5:R-:W-:Y:S02]  /*1ed0*/  FSETP.NE.AND P0, PT, |R43|, +INF , PT ;  /* 0x7f8000002b00780b */ /* 0x020fe40003f05200 */
[----:B------:R-:W-:Y:S02]  /*1ee0*/  PRMT R2, R27, 0x9910, RZ ;  /* 0x000099101b027816 */ /* 0x000fe400000000ff */
[----:B----4-:R-:W-:Y:S02]  /*1ef0*/  FSETP.NE.AND P1, PT, |R34|, +INF , PT ;  /* 0x7f8000002200780b */ /* 0x010fe40003f25200 */
[----:B------:R-:W-:Y:S02]  /*1f00*/  FSETP.EQU.OR P0, PT, |R21|, +INF , !P0 ;  /* 0x7f8000001500780b */ /* 0x000fe4000470a600 */
[----:B------:R-:W-:-:S02]  /*1f10*/  FSETP.NE.AND P3, PT, |R25|, +INF , PT ;  /* 0x7f8000001900780b */ /* 0x000fc40003f65200 */
[----:B------:R-:W-:Y:S02]  /*1f20*/  ISETP.NE.OR P0, PT, R2, RZ, P0 ;  /* 0x000000ff0200720c */ /* 0x000fe40000705670 */
[C---:B------:R-:W-:Y:S02]  /*1f30*/  FSETP.EQU.OR P1, PT, |R40|.reuse, +INF , !P1 ;  /* 0x7f8000002800780b */ /* 0x040fe40004f2a600 */
[----:B------:R-:W-:Y:S02]  /*1f40*/  FMNMX R40, R40, R23, !PT ;  /* 0x0000001728287209 */ /* 0x000fe40007800000 */
[----:B------:R-:W-:Y:S02]  /*1f50*/  FSETP.EQU.OR P3, PT, |R23|, +INF , !P3 ;  /* 0x7f8000001700780b */ /* 0x000fe40005f6a600 */
[----:B------:R-:W-:Y:S02]  /*1f60*/  FMNMX R25, R34, R25, PT ;  /* 0x0000001922197209 */ /* 0x000fe40003800000 */
[----:B------:R-:W-:-:S02]  /*1f70*/  FMNMX3 R40, R4, R21, R40, !PT ;  /* 0x0000001504287276 */ /* 0x000fc40007800028 */
[----:B------:R-:W-:Y:S02]  /*1f80*/  PLOP3.LUT P0, PT, P3, P0, P1, 0xfe, 0x0 ;  /* 0x000000000000781c */ /* 0x000fe40001f01f16 */
[-C--:B------:R-:W-:Y:S02]  /*1f90*/  IADD3 R4, P1, PT, R36, R13.reuse, RZ ;  /* 0x0000000d24047210 */ /* 0x080fe40007f3e0ff */
[----:B------:R-:W-:Y:S02]  /*1fa0*/  IADD3 R42, P3, PT, R32, R13, RZ ;  /* 0x0000000d202a7210 */ /* 0x000fe40007f7e0ff */
[----:B------:R-:W-:Y:S01]  /*1fb0*/  FMNMX3 R25, R0, R43, R25, PT ;  /* 0x0000002b00197276 */ /* 0x000fe20003800019 */
[--C-:B------:R-:W-:Y:S01]  /*1fc0*/  IMAD.X R36, R37, 0x1, R5.reuse, P1 ;  /* 0x0000000125247824 */ /* 0x100fe200008e0605 */
[----:B------:R-:W-:Y:S01]  /*1fd0*/  FMNMX R3, R3, R40, !PT ;  /* 0x0000002803037209 */ /* 0x000fe20007800000 */
[----:B------:R-:W-:Y:S01]  /*1fe0*/  IMAD.X R43, R33, 0x1, R5, P3 ;  /* 0x00000001212b7824 */ /* 0x000fe200018e0605 */
[----:B------:R-:W-:-:S02]  /*1ff0*/  SEL R2, RZ, 0x1, !P0 ;  /* 0x00000001ff027807 */ /* 0x000fc40004000000 */
[----:B------:R-:W-:-:S07]  /*2000*/  FMNMX R12, R12, R25, PT ;  /* 0x000000190c0c7209 */ /* 0x000fce0003800000 */
.L_x_108:
[----:B------:R-:W-:Y:S05]  /*2010*/  @P2 BRA `(.L_x_109) ;  /* 0x0000000800c02947 */ /* 0x000fea0003800000 */
[----:B------:R-:W-:Y:S02]  /*2020*/  ISETP.GE.U32.AND P0, PT, R17, 0x7, PT ;  /* 0x000000071100780c */ /* 0x000fe40003f06070 */
[----:B------:R-:W-:-:S11]  /*2030*/  ISETP.NE.AND P2, PT, R18, RZ, PT ;  /* 0x000000ff1200720c */ /* 0x000fd60003f45270 */
[----:B------:R-:W-:Y:S05]  /*2040*/  @!P0 BRA `(.L_x_110) ;  /* 0x0000000400688947 */ /* 0x000fea0003800000 */
[----:B------:R-:W-:-:S07]  /*2050*/  IMAD.MOV.U32 R0, RZ, RZ, RZ ;  /* 0x000000ffff007224 */ /* 0x000fce00078e00ff */
.L_x_111:
[-C--:B------:R-:W-:Y:S01]  /*2060*/  IADD3 R40, P1, PT, R42, R13.reuse, RZ ;  /* 0x0000000d2a287210 */ /* 0x080fe20007f3e0ff */
[----:B------:R-:W-:Y:S01]  /*2070*/  IMAD.MOV.U32 R32, RZ, RZ, R4 ;  /* 0x000000ffff207224 */ /* 0x000fe200078e0004 */
[-C--:B------:R-:W-:Y:S01]  /*2080*/  IADD3 R38, P0, PT, R4, R13.reuse, RZ ;  /* 0x0000000d04267210 */ /* 0x080fe20007f1e0ff */
[----:B------:R-:W-:Y:S01]  /*2090*/  IMAD.MOV.U32 R33, RZ, RZ, R36 ;  /* 0x000000ffff217224 */ /* 0x000fe200078e0024 */
[----:B------:R-:W2:Y:S01]  /*20a0*/  LDG.E.CONSTANT R21, desc[UR4][R42.64] ;  /* 0x000000042a157981 */ /* 0x000ea2000c1e9900 */
[--C-:B------:R-:W-:Y:S01]  /*20b0*/  IMAD.X R41, R43, 0x1, R5.reuse, P1 ;  /* 0x000000012b297824 */ /* 0x100fe200008e0605 */
[-C--:B------:R-:W-:Y:S01]  /*20c0*/  IADD3 R34, P1, PT, R40, R13.reuse, RZ ;  /* 0x0000000d28227210 */ /* 0x080fe20007f3e0ff */
[--C-:B------:R-:W-:Y:S01]  /*20d0*/  IMAD.X R39, R36, 0x1, R5.reuse, P0 ;  /* 0x0000000124277824 */ /* 0x100fe200000e0605 */
[-C--:B------:R-:W-:Y:S01]  /*20e0*/  IADD3 R22, P0, PT, R38, R13.reuse, RZ ;  /* 0x0000000d26167210 */ /* 0x080fe20007f1e0ff */
[----:B------:R0:W3:Y:S02]  /*20f0*/  LDG.E.CONSTANT R4, desc[UR4][R32.64] ;  /* 0x0000000420047981 */ /* 0x0000e4000c1e9900 */
[--C-:B------:R-:W-:Y:S01]  /*2100*/  IMAD.X R35, R41, 0x1, R5.reuse, P1 ;  /* 0x0000000129237824 */ /* 0x100fe200008e0605 */
[-C--:B------:R-:W-:Y:S01]  /*2110*/  IADD3 R36, P1, PT, R34, R13.reuse, RZ ;  /* 0x0000000d22247210 */ /* 0x080fe20007f3e0ff */
[--C-:B------:R-:W-:Y:S01]  /*2120*/  IMAD.X R23, R39, 0x1, R5.reuse, P0 ;  /* 0x0000000127177824 */ /* 0x100fe200000e0605 */
[----:B------:R1:W4:Y:S03]  /*2130*/  LDG.E.CONSTANT R25, desc[UR4][R38.64] ;  /* 0x0000000426197981 */ /* 0x000326000c1e9900 */
[----:B------:R-:W-:Y:S01]  /*2140*/  IMAD.X R37, R35, 0x1, R5, P1 ;  /* 0x0000000123257824 */ /* 0x000fe200008e0605 */
[----:B------:R5:W4:Y:S01]  /*2150*/  LDG.E.CONSTANT R27, desc[UR4][R40.64] ;  /* 0x00000004281b7981 */ /* 0x000b22000c1e9900 */
[----:B0-----:R-:W-:-:S02]  /*2160*/  IADD3 R32, P0, PT, R22, R13, RZ ;  /* 0x0000000d16207210 */ /* 0x001fc40007f1e0ff */
[-C--:B------:R-:W-:Y:S01]  /*2170*/  IADD3 R42, P1, PT, R36, R13.reuse, RZ ;  /* 0x0000000d242a7210 */ /* 0x080fe20007f3e0ff */
[----:B------:R0:W4:Y:S02]  /*2180*/  LDG.E.CONSTANT R30, desc[UR4][R22.64] ;  /* 0x00000004161e7981 */ /* 0x000124000c1e9900 */
[--C-:B------:R-:W-:Y:S01]  /*2190*/  IMAD.X R33, R23, 0x1, R5.reuse, P0 ;  /* 0x0000000117217824 */ /* 0x100fe200000e0605 */
[-C--:B-1----:R-:W-:Y:S01]  /*21a0*/  IADD3 R38, P0, PT, R32, R13.reuse, RZ ;  /* 0x0000000d20267210 */ /* 0x082fe20007f1e0ff */
[--C-:B------:R-:W-:Y:S01]  /*21b0*/  IMAD.X R43, R37, 0x1, R5.reuse, P1 ;  /* 0x00000001252b7824 */ /* 0x100fe200008e0605 */
[----:B------:R-:W4:Y:S01]  /*21c0*/  LDG.E.CONSTANT R47, desc[UR4][R36.64] ;  /* 0x00000004242f7981 */ /* 0x000f22000c1e9900 */
[-C--:B-----5:R-:W-:Y:S02]  /*21d0*/  IADD3 R40, P1, PT, R42, R13.reuse, RZ ;  /* 0x0000000d2a287210 */ /* 0x0a0fe40007f3e0ff */
[--C-:B------:R-:W-:Y:S01]  /*21e0*/  IMAD.X R39, R33, 0x1, R5.reuse, P0 ;  /* 0x0000000121277824 */ /* 0x100fe200000e0605 */
[----:B------:R1:W5:Y:S01]  /*21f0*/  LDG.E.CONSTANT R45, desc[UR4][R32.64] ;  /* 0x00000004202d7981 */ /* 0x000362000c1e9900 */
[----:B0-----:R-:W-:Y:S01]  /*2200*/  IADD3 R22, P0, PT, R38, R13, RZ ;  /* 0x0000000d26167210 */ /* 0x001fe20007f1e0ff */
[----:B------:R-:W-:-:S02]  /*2210*/  IMAD.X R41, R43, 0x1, R5, P1 ;  /* 0x000000012b297824 */ /* 0x000fc400008e0605 */
[----:B------:R0:W5:Y:S02]  /*2220*/  LDG.E.CONSTANT R44, desc[UR4][R34.64] ;  /* 0x00000004222c7981 */ /* 0x000164000c1e9900 */
[----:B------:R-:W-:Y:S02]  /*2230*/  IMAD.X R23, R39, 0x1, R5, P0 ;  /* 0x0000000127177824 */ /* 0x000fe400000e0605 */
[----:B------:R0:W5:Y:S01]  /*2240*/  LDG.E.CONSTANT R46, desc[UR4][R38.64] ;  /* 0x00000004262e7981 */ /* 0x000162000c1e9900 */
[----:B-1----:R-:W-:-:S03]  /*2250*/  IADD3 R32, P1, PT, R40, R13, RZ ;  /* 0x0000000d28207210 */ /* 0x002fc60007f3e0ff */
[----:B------:R1:W5:Y:S01]  /*2260*/  LDG.E.CONSTANT R49, desc[UR4][R40.64] ;  /* 0x0000000428317981 */ /* 0x000362000c1e9900 */
[-C--:B0-----:R-:W-:Y:S01]  /*2270*/  IADD3 R34, P0, PT, R22, R13.reuse, RZ ;  /* 0x0000000d16227210 */ /* 0x081fe20007f1e0ff */
[--C-:B------:R-:W-:Y:S01]  /*2280*/  IMAD.X R33, R41, 0x1, R5.reuse, P1 ;  /* 0x0000000129217824 */ /* 0x100fe200008e0605 */
[-C--:B------:R-:W-:Y:S01]  /*2290*/  IADD3 R36, P1, PT, R32, R13.reuse, RZ ;  /* 0x0000000d20247210 */ /* 0x080fe20007f3e0ff */
[----:B------:R-:W5:Y:S02]  /*22a0*/  LDG.E.CONSTANT R42, desc[UR4][R42.64] ;  /* 0x000000042a2a7981 */ /* 0x000f64000c1e9900 */
[--C-:B------:R-:W-:Y:S01]  /*22b0*/  IMAD.X R35, R23, 0x1, R5.reuse, P0 ;  /* 0x0000000117237824 */ /* 0x100fe200000e0605 */
[----:B------:R-:W-:Y:S01]  /*22c0*/  IADD3 R38, P0, PT, R34, R13, RZ ;  /* 0x0000000d22267210 */ /* 0x000fe20007f1e0ff */
[--C-:B------:R-:W-:Y:S01]  /*22d0*/  IMAD.X R37, R33, 0x1, R5.reuse, P1 ;  /* 0x0000000121257824 */ /* 0x100fe200008e0605 */
[----:B------:R-:W5:Y:S03]  /*22e0*/  LDG.E.CONSTANT R23, desc[UR4][R22.64] ;  /* 0x0000000416177981 */ /* 0x000f66000c1e9900 */
[----:B------:R-:W-:Y:S01]  /*22f0*/  IMAD.X R39, R35, 0x1, R5, P0 ;  /* 0x0000000123277824 */ /* 0x000fe200000e0605 */
[----:B------:R-:W5:Y:S04]  /*2300*/  LDG.E.CONSTANT R32, desc[UR4][R32.64] ;  /* 0x0000000420207981 */ /* 0x000f68000c1e9900 */
[----:B------:R-:W5:Y:S04]  /*2310*/  LDG.E.CONSTANT R43, desc[UR4][R36.64] ;  /* 0x00000004242b7981 */ /* 0x000f68000c1e9900 */
[----:B------:R-:W5:Y:S04]  /*2320*/  LDG.E.CONSTANT R41, desc[UR4][R38.64] ;  /* 0x0000000426297981 */ /* 0x000f68000c1e9900 */
[----:B------:R-:W5:Y:S01]  /*2330*/  LDG.E.CONSTANT R34, desc[UR4][R34.64] ;  /* 0x0000000422227981 */ /* 0x000f62000c1e9900 */
[----:B------:R-:W-:Y:S01]  /*2340*/  VIADD R0, R0, 0x8 ;  /* 0x0000000800007836 */ /* 0x000fe20000000000 */
[----:B--2---:R-:W-:-:S04]  /*2350*/  FSETP.NE.AND P0, PT, |R21|, +INF , PT ;  /* 0x7f8000001500780b */ /* 0x004fc80003f05200 */
[----:B---3--:R-:W-:Y:S02]  /*2360*/  FSETP.EQU.OR P0, PT, |R4|, +INF , !P0 ;  /* 0x7f8000000400780b */ /* 0x008fe4000470a600 */
[----:B----4-:R-:W-:-:S04]  /*2370*/  FSETP.NE.AND P1, PT, |R27|, +INF , PT ;  /* 0x7f8000001b00780b */ /* 0x010fc80003f25200 */
[----:B------:R-:W-:Y:S02]  /*2380*/  FSETP.EQU.OR P1, PT, |R25|, +INF , !P1 ;  /* 0x7f8000001900780b */ /* 0x000fe40004f2a600 */
[----:B-1----:R-:W-:Y:S02]  /*2390*/  FMNMX3 R40, R3, R4, R25, !PT ;  /* 0x0000000403287276 */ /* 0x002fe40007800019 */
[----:B------:R-:W-:Y:S02]  /*23a0*/  FSETP.NE.AND P4, PT, |R47|, +INF , PT ;  /* 0x7f8000002f00780b */ /* 0x000fe40003f85200 */
[----:B------:R-:W-:Y:S02]  /*23b0*/  SEL R3, RZ, 0x1, !P0 ;  /* 0x00000001ff037807 */ /* 0x000fe40004000000 */
[----:B------:R-:W-:Y:S02]  /*23c0*/  SEL R4, RZ, 0x1, !P1 ;  /* 0x00000001ff047807 */ /* 0x000fe40004800000 */
[----:B-----5:R-:W-:-:S02]  /*23d0*/  FSETP.EQU.OR P1, PT, |R45|, +INF , !P4 ;  /* 0x7f8000002d00780b */ /* 0x020fc4000672a600 */
[----:B------:R-:W-:Y:S02]  /*23e0*/  FSETP.NE.AND P3, PT, |R44|, +INF , PT ;  /* 0x7f8000002c00780b */ /* 0x000fe40003f65200 */
[----:B------:R-:W-:Y:S02]  /*23f0*/  LOP3.LUT R3, R4, R2, R3, 0xfe, !PT ;  /* 0x0000000204037212 */ /* 0x000fe400078efe03 */
[----:B------:R-:W-:Y:S02]  /*2400*/  FSETP.EQU.OR P0, PT, |R30|, +INF , !P3 ;  /* 0x7f8000001e00780b */ /* 0x000fe40005f0a600 */
[----:B------:R-:W-:Y:S02]  /*2410*/  SEL R4, RZ, 0x1, !P1 ;  /* 0x00000001ff047807 */ /* 0x000fe40004800000 */
[----:B------:R-:W-:Y:S02]  /*2420*/  FSETP.NE.AND P1, PT, |R49|, +INF , PT ;  /* 0x7f8000003100780b */ /* 0x000fe40003f25200 */
[----:B------:R-:W-:-:S02]  /*2430*/  SEL R2, RZ, 0x1, !P0 ;  /* 0x00000001ff027807 */ /* 0x000fc40004000000 */
[----:B------:R-:W-:Y:S02]  /*2440*/  FSETP.NE.AND P0, PT, |R42|, +INF , PT ;  /* 0x7f8000002a00780b */ /* 0x000fe40003f05200 */
[----:B------:R-:W-:Y:S02]  /*2450*/  LOP3.LUT R2, R4, R3, R2, 0xfe, !PT ;  /* 0x0000000304027212 */ /* 0x000fe400078efe02 */
[----:B------:R-:W-:Y:S02]  /*2460*/  FSETP.EQU.OR P1, PT, |R23|, +INF , !P1 ;  /* 0x7f8000001700780b */ /* 0x000fe40004f2a600 */
[----:B------:R-:W-:Y:S02]  /*2470*/  FSETP.EQU.OR P0, PT, |R46|, +INF , !P0 ;  /* 0x7f8000002e00780b */ /* 0x000fe4000470a600 */
[----:B------:R-:W-:Y:S02]  /*2480*/  SEL R4, RZ, 0x1, !P1 ;  /* 0x00000001ff047807 */ /* 0x000fe40004800000 */
[----:B------:R-:W-:-:S02]  /*2490*/  FSETP.NE.AND P3, PT, |R43|, +INF , PT ;  /* 0x7f8000002b00780b */ /* 0x000fc40003f65200 */
[----:B------:R-:W-:Y:S02]  /*24a0*/  SEL R3, RZ, 0x1, !P0 ;  /* 0x00000001ff037807 */ /* 0x000fe40004000000 */
[----:B------:R-:W-:Y:S02]  /*24b0*/  FSETP.EQU.OR P1, PT, |R41|, +INF , !P3 ;  /* 0x7f8000002900780b */ /* 0x000fe40005f2a600 */
[----:B------:R-:W-:Y:S02]  /*24c0*/  ISETP.NE.AND P3, PT, R0, RZ, PT ;  /* 0x000000ff0000720c */ /* 0x000fe40003f65270 */
[----:B------:R-:W-:Y:S02]  /*24d0*/  FMNMX3 R12, R12, R21, R27, PT ;  /* 0x000000150c0c7276 */ /* 0x000fe4000380001b */
[----:B------:R-:W-:Y:S02]  /*24e0*/  FSETP.NE.AND P0, PT, |R32|, +INF , PT ;  /* 0x7f8000002000780b */ /* 0x000fe40003f05200 */
[----:B------:R-:W-:-:S02]  /*24f0*/  FMNMX3 R12, R12, R44, R47, PT ;  /* 0x0000002c0c0c7276 */ /* 0x000fc4000380002f */
[----:B------:R-:W-:Y:S02]  /*2500*/  FSETP.EQU.OR P0, PT, |R34|, +INF , !P0 ;  /* 0x7f8000002200780b */ /* 0x000fe4000470a600 */
[----:B------:R-:W-:Y:S02]  /*2510*/  FMNMX3 R40, R40, R30, R45, !PT ;  /* 0x0000001e28287276 */ /* 0x000fe4000780002d */
[----:B------:R-:W-:Y:S02]  /*2520*/  FMNMX3 R12, R12, R42, R49, PT ;  /* 0x0000002a0c0c7276 */ /* 0x000fe40003800031 */
[----:B------:R-:W-:Y:S02]  /*2530*/  LOP3.LUT R2, R4, R2, R3, 0xfe, !PT ;  /* 0x0000000204027212 */ /* 0x000fe400078efe03 */
[----:B------:R-:W-:Y:S02]  /*2540*/  SEL R21, RZ, 0x1, !P0 ;  /* 0x00000001ff157807 */ /* 0x000fe40004000000 */
[----:B------:R-:W-:-:S02]  /*2550*/  SEL R22, RZ, 0x1, !P1 ;  /* 0x00000001ff167807 */ /* 0x000fc40004800000 */
[-C--:B------:R-:W-:Y:S02]  /*2560*/  IADD3 R4, P0, PT, R38, R13.reuse, RZ ;  /* 0x0000000d26047210 */ /* 0x080fe40007f1e0ff */
[----:B------:R-:W-:Y:S02]  /*2570*/  IADD3 R42, P1, PT, R36, R13, RZ ;  /* 0x0000000d242a7210 */ /* 0x000fe40007f3e0ff */
[----:B------:R-:W-:Y:S01]  /*2580*/  FMNMX3 R40, R40, R46, R23, !PT ;  /* 0x0000002e28287276 */ /* 0x000fe20007800017 */
[----:B------:R-:W-:Y:S01]  /*2590*/  IMAD.X R36, R39, 0x1, R5, P0 ;  /* 0x0000000127247824 */ /* 0x000fe200000e0605 */
[----:B------:R-:W-:Y:S01]  /*25a0*/  FMNMX3 R12, R12, R32, R43, PT ;  /* 0x000000200c0c7276 */ /* 0x000fe2000380002b */
[----:B------:R-:W-:Y:S01]  /*25b0*/  IMAD.X R43, R37, 0x1, R5, P1 ;  /* 0x00000001252b7824 */ /* 0x000fe200008e0605 */
[----:B------:R-:W-:Y:S02]  /*25c0*/  FMNMX3 R3, R40, R34, R41, !PT ;  /* 0x0000002228037276 */ /* 0x000fe40007800029 */
[----:B------:R-:W-:Y:S01]  /*25d0*/  LOP3.LUT R2, R22, R2, R21, 0xfe, !PT ;  /* 0x0000000216027212 */ /* 0x000fe200078efe15 */
[----:B------:R-:W-:Y:S06]  /*25e0*/  @P3 BRA `(.L_x_111) ;  /* 0xfffffff8009c3947 */ /* 0x000fec000383ffff */
.L_x_110:
[----:B------:R-:W-:Y:S05]  /*25f0*/  @!P2 BRA `(.L_x_112) ;  /* 0x000000040044a947 */ /* 0x000fea0003800000 */
[----:B------:R-:W-:Y:S02]  /*2600*/  ISETP.GE.U32.AND P0, PT, R14, 0x3, PT ;  /* 0x000000030e00780c */ /* 0x000fe40003f06070 */
[----:B------:R-:W-:Y:S02]  /*2610*/  LOP3.LUT P3, RZ, R11, 0x1, RZ, 0xc0, !PT ;  /* 0x000000010bff7812 */ /* 0x000fe4000786c0ff */
[----:B------:R-:W-:-:S09]  /*2620*/  ISETP.NE.AND P4, PT, R18, 0x1, PT ;  /* 0x000000011200780c */ /* 0x000fd20003f85270 */
[----:B------:R-:W-:Y:S05]  /*2630*/  @!P0 BRA `(.L_x_113) ;  /* 0x0000000000a88947 */ /* 0x000fea0003800000 */
        /* <DEDUP_REMOVED lines=13> */
[----:B------:R-:W-:Y:S01]  /*2710*/  IADD3 R36, P0, PT, R40, R13, RZ ;  /* 0x0000000d28247210 */ /* 0x000fe20007f1e0ff */
[----:B------:R-:W4:Y:S02]  /*2720*/  LDG.E.CONSTANT R32, desc[UR4][R32.64] ;  /* 0x0000000420207981 */ /* 0x000f24000c1e9900 */
[----:B------:R-:W-:-:S02]  /*2730*/  IMAD.X R35, R39, 0x1, R5, P1 ;  /* 0x0000000127237824 */ /* 0x000fc400008e0605 */
[----:B------:R-:W5:Y:S01]  /*2740*/  LDG.E.CONSTANT R39, desc[UR4][R38.64] ;  /* 0x0000000426277981 */ /* 0x000f62000c1e9900 */
[----:B------:R-:W-:-:S03]  /*2750*/  IMAD.X R37, R41, 0x1, R5, P0 ;  /* 0x0000000129257824 */ /* 0x000fc600000e0605 */
[----:B------:R-:W5:Y:S04]  /*2760*/  LDG.E.CONSTANT R4, desc[UR4][R22.64] ;  /* 0x0000000416047981 */ /* 0x000f68000c1e9900 */
[----:B------:R-:W5:Y:S04]  /*2770*/  LDG.E.CONSTANT R30, desc[UR4][R40.64] ;  /* 0x00000004281e7981 */ /* 0x000f68000c1e9900 */
[----:B------:R-:W5:Y:S04]  /*2780*/  LDG.E.CONSTANT R21, desc[UR4][R36.64] ;  /* 0x0000000424157981 */ /* 0x000f68000c1e9900 */
[----:B------:R-:W5:Y:S01]  /*2790*/  LDG.E.CONSTANT R22, desc[UR4][R34.64] ;  /* 0x0000000422167981 */ /* 0x000f62000c1e9900 */
[----:B--2---:R-:W-:-:S04]  /*27a0*/  FSETP.NE.AND P1, PT, |R11|, +INF , PT ;  /* 0x7f8000000b00780b */ /* 0x004fc80003f25200 */
[----:B---3--:R-:W-:Y:S02]  /*27b0*/  FSETP.EQU.OR P1, PT, |R0|, +INF , !P1 ;  /* 0x7f8000000000780b */ /* 0x008fe40004f2a600 */
[----:B----4-:R-:W-:Y:S02]  /*27c0*/  FSETP.NE.AND P2, PT, |R32|, +INF , PT ;  /* 0x7f8000002000780b */ /* 0x010fe40003f45200 */
[----:B-----5:R-:W-:Y:S02]  /*27d0*/  FSETP.NE.AND P0, PT, |R39|, +INF , PT ;  /* 0x7f8000002700780b */ /* 0x020fe40003f05200 */
[----:B------:R-:W-:Y:S02]  /*27e0*/  FSETP.EQU.OR P2, PT, |R4|, +INF , !P2 ;  /* 0x7f8000000400780b */ /* 0x000fe4000574a600 */
[----:B------:R-:W-:-:S04]  /*27f0*/  FSETP.EQU.OR P5, PT, |R30|, +INF , !P0 ;  /* 0x7f8000001e00780b */ /* 0x000fc800047aa600 */
[----:B------:R-:W-:Y:S02]  /*2800*/  PLOP3.LUT P1, PT, P5, P1, P2, 0xfe, 0x0 ;  /* 0x000000000000781c */ /* 0x000fe40002f23f26 */
[----:B------:R-:W-:-:S04]  /*2810*/  FSETP.NE.AND P0, PT, |R22|, +INF , PT ;  /* 0x7f8000001600780b */ /* 0x000fc80003f05200 */
[----:B------:R-:W-:-:S04]  /*2820*/  FSETP.EQU.OR P0, PT, |R21|, +INF , !P0 ;  /* 0x7f8000001500780b */ /* 0x000fc8000470a600 */
[----:B------:R-:W-:Y:S02]  /*2830*/  PLOP3.LUT P1, PT, P1, P0, PT, 0xf8, 0x8f ;  /* 0x00000000008f781c */ /* 0x000fe40000f21f70 */
[----:B------:R-:W-:Y:S02]  /*2840*/  FMNMX3 R12, R12, R11, R32, PT ;  /* 0x0000000b0c0c7276 */ /* 0x000fe40003800020 */
[----:B------:R-:W-:Y:S02]  /*2850*/  FMNMX3 R3, R3, R0, R4, !PT ;  /* 0x0000000003037276 */ /* 0x000fe40007800004 */
[----:B------:R-:W-:Y:S02]  /*2860*/  SEL R11, RZ, 0x1, !P1 ;  /* 0x00000001ff0b7807 */ /* 0x000fe40004800000 */
[-C--:B------:R-:W-:Y:S02]  /*2870*/  IADD3 R4, P0, PT, R36, R13.reuse, RZ ;  /* 0x0000000d24047210 */ /* 0x080fe40007f1e0ff */
[----:B------:R-:W-:-:S02]  /*2880*/  IADD3 R42, P1, PT, R34, R13, RZ ;  /* 0x0000000d222a7210 */ /* 0x000fc40007f3e0ff */
[----:B------:R-:W-:Y:S01]  /*2890*/  FMNMX3 R3, R3, R30, R21, !PT ;  /* 0x0000001e03037276 */ /* 0x000fe20007800015 */
[--C-:B------:R-:W-:Y:S01]  /*28a0*/  IMAD.X R36, R37, 0x1, R5.reuse, P0 ;  /* 0x0000000125247824 */ /* 0x100fe200000e0605 */
[----:B------:R-:W-:Y:S01]  /*28b0*/  LOP3.LUT R2, R2, R11, RZ, 0xfc, !PT ;  /* 0x0000000b02027212 */ /* 0x000fe200078efcff */
[----:B------:R-:W-:Y:S01]  /*28c0*/  IMAD.X R43, R35, 0x1, R5, P1 ;  /* 0x00000001232b7824 */ /* 0x000fe200008e0605 */
[----:B------:R-:W-:-:S07]  /*28d0*/  FMNMX3 R12, R12, R39, R22, PT ;  /* 0x000000270c0c7276 */ /* 0x000fce0003800016 */
.L_x_113:
[----:B------:R-:W-:Y:S05]  /*28e0*/  @!P4 BRA `(.L_x_114) ;  /* 0x00000000005cc947 */ /* 0x000fea0003800000 */
[-C--:B------:R-:W-:Y:S02]  /*28f0*/  IADD3 R32, P1, PT, R42, R13.reuse, RZ ;  /* 0x0000000d2a207210 */ /* 0x080fe40007f3e0ff */
[----:B------:R-:W-:Y:S01]  /*2900*/  IADD3 R22, P0, PT, R4, R13, RZ ;  /* 0x0000000d04167210 */ /* 0x000fe20007f1e0ff */
[----:B------:R-:W-:Y:S02]  /*2910*/  IMAD.MOV.U32 R37, RZ, RZ, R36 ;  /* 0x000000ffff257224 */ /* 0x000fe400078e0024 */
[--C-:B------:R-:W-:Y:S02]  /*2920*/  IMAD.X R33, R43, 0x1, R5.reuse, P1 ;  /* 0x000000012b217824 */ /* 0x100fe400008e0605 */
[----:B------:R-:W-:Y:S01]  /*2930*/  IMAD.X R23, R36, 0x1, R5, P0 ;  /* 0x0000000124177824 */ /* 0x000fe200000e0605 */
[----:B------:R-:W2:Y:S01]  /*2940*/  LDG.E.CONSTANT R43, desc[UR4][R42.64] ;  /* 0x000000042a2b7981 */ /* 0x000ea2000c1e9900 */
[----:B------:R-:W-:-:S03]  /*2950*/  IMAD.MOV.U32 R36, RZ, RZ, R4 ;  /* 0x000000ffff247224 */ /* 0x000fc600078e0004 */
[----:B------:R-:W3:Y:S04]  /*2960*/  LDG.E.CONSTANT R21, desc[UR4][R32.64] ;  /* 0x0000000420157981 */ /* 0x000ee8000c1e9900 */
[----:B------:R-:W4:Y:S04]  /*2970*/  LDG.E.CONSTANT R36, desc[UR4][R36.64] ;  /* 0x0000000424247981 */ /* 0x000f28000c1e9900 */
[----:B------:R-:W5:Y:S01]  /*2980*/  LDG.E.CONSTANT R0, desc[UR4][R22.64] ;  /* 0x0000000416007981 */ /* 0x000f62000c1e9900 */
[----:B--2---:R-:W-:Y:S02]  /*2990*/  FSETP.NE.AND P0, PT, |R43|, +INF , PT ;  /* 0x7f8000002b00780b */ /* 0x004fe40003f05200 */
[----:B---3--:R-:W-:-:S02]  /*29a0*/  FSETP.NE.AND P1, PT, |R21|, +INF , PT ;  /* 0x7f8000001500780b */ /* 0x008fc40003f25200 */
[----:B------:R-:W-:Y:S02]  /*29b0*/  FMNMX3 R12, R12, R43, R21, PT ;  /* 0x0000002b0c0c7276 */ /* 0x000fe40003800015 */
[----:B----4-:R-:W-:Y:S02]  /*29c0*/  FSETP.EQU.OR P0, PT, |R36|, +INF , !P0 ;  /* 0x7f8000002400780b */ /* 0x010fe4000470a600 */
[----:B-----5:R-:W-:Y:S02]  /*29d0*/  FSETP.EQU.OR P1, PT, |R0|, +INF , !P1 ;  /* 0x7f8000000000780b */ /* 0x020fe40004f2a600 */
[----:B------:R-:W-:Y:S02]  /*29e0*/  FMNMX3 R3, R3, R36, R0, !PT ;  /* 0x0000002403037276 */ /* 0x000fe40007800000 */
[----:B------:R-:W-:Y:S02]  /*29f0*/  PLOP3.LUT P0, PT, P0, P1, PT, 0xf8, 0x8f ;  /* 0x00000000008f781c */ /* 0x000fe40000703f70 */
[----:B------:R-:W-:-:S02]  /*2a00*/  IADD3 R42, P1, PT, R32, R13, RZ ;  /* 0x0000000d202a7210 */ /* 0x000fc40007f3e0ff */
[----:B------:R-:W-:Y:S02]  /*2a10*/  SEL R11, RZ, 0x1, !P0 ;  /* 0x00000001ff0b7807 */ /* 0x000fe40004000000 */
[----:B------:R-:W-:Y:S01]  /*2a20*/  IADD3 R4, P0, PT, R22, R13, RZ ;  /* 0x0000000d16047210 */ /* 0x000fe20007f1e0ff */
[----:B------:R-:W-:Y:S01]  /*2a30*/  IMAD.X R43, R33, 0x1, R5, P1 ;  /* 0x00000001212b7824 */ /* 0x000fe200008e0605 */
[----:B------:R-:W-:-:S03]  /*2a40*/  LOP3.LUT R2, R2, R11, RZ, 0xfc, !PT ;  /* 0x0000000b02027212 */ /* 0x000fc600078efcff */
[----:B------:R-:W-:-:S08]  /*2a50*/  IMAD.X R36, R23, 0x1, R5, P0 ;  /* 0x0000000117247824 */ /* 0x000fd000000e0605 */
.L_x_114:
[----:B------:R-:W-:Y:S02]  /*2a60*/  IMAD.MOV.U32 R37, RZ, RZ, R36 ;  /* 0x000000ffff257224 */ /* 0x000fe400078e0024 */
[----:B------:R-:W-:Y:S01]  /*2a70*/  IMAD.MOV.U32 R36, RZ, RZ, R4 ;  /* 0x000000ffff247224 */ /* 0x000fe200078e0004 */
[----:B------:R-:W-:Y:S06]  /*2a80*/  @!P3 BRA `(.L_x_112) ;  /* 0x000000000020b947 */ /* 0x000fec0003800000 */
[----:B------:R-:W2:Y:S04]  /*2a90*/  LDG.E.CONSTANT R43, desc[UR4][R42.64] ;  /* 0x000000042a2b7981 */ /* 0x000ea8000c1e9900 */
[----:B------:R-:W3:Y:S01]  /*2aa0*/  LDG.E.CONSTANT R36, desc[UR4][R36.64] ;  /* 0x0000000424247981 */ /* 0x000ee2000c1e9900 */
[----:B--2---:R-:W-:Y:S02]  /*2ab0*/  FSETP.NE.AND P0, PT, |R43|, +INF , PT ;  /* 0x7f8000002b00780b */ /* 0x004fe40003f05200 */
[----:B------:R-:W-:Y:S02]  /*2ac0*/  FMNMX R12, R12, R43, PT ;  /* 0x0000002b0c0c7209 */ /* 0x000fe40003800000 */
[----:B---3--:R-:W-:Y:S02]  /*2ad0*/  FSETP.EQU.OR P0, PT, |R36|, +INF , !P0 ;  /* 0x7f8000002400780b */ /* 0x008fe4000470a600 */
[----:B------:R-:W-:-:S02]  /*2ae0*/  FMNMX R3, R3, R36, !PT ;  /* 0x0000002403037209 */ /* 0x000fc40007800000 */
[----:B------:R-:W-:-:S04]  /*2af0*/  SEL R11, RZ, 0x1, !P0 ;  /* 0x00000001ff0b7807 */ /* 0x000fc80004000000 */
[----:B------:R-:W-:-:S07]  /*2b00*/  LOP3.LUT R2, R2, R11, RZ, 0xfc, !PT ;  /* 0x0000000b02027212 */ /* 0x000fce00078efcff */
.L_x_112:
[----:B------:R-:W-:-:S13]  /*2b10*/  LOP3.LUT P0, RZ, R2, 0xff, RZ, 0xc0, !PT ;  /* 0x000000ff02ff7812 */ /* 0x000fda000780c0ff */
.L_x_109:
[----:B------:R-:W0:Y:S01]  /*2b20*/  LDCU.64 UR6, c[0x0][0x390] ;  /* 0x00007200ff0677ac */ /* 0x000e220008000a00 */
[----:B------:R-:W-:-:S04]  /*2b30*/  IMAD.WIDE.U32 R30, R26, R31, RZ ;  /* 0x0000001f1a1e7225 */ /* 0x000fc800078e00ff */
[----:B------:R-:W-:Y:S01]  /*2b40*/  IMAD R11, R26, R15, R31 ;  /* 0x0000000f1a0b7224 */ /* 0x000fe200078e021f */
[----:B------:R-:W-:-:S05]  /*2b50*/  IADD3 R0, P1, PT, R28, R30, RZ ;  /* 0x0000001e1c007210 */ /* 0x000fca0007f3e0ff */
[----:B------:R-:W-:Y:S01]  /*2b60*/  IMAD.X R21, R29, 0x1, R11, P1 ;  /* 0x000000011d157824 */ /* 0x000fe200008e060b */
[----:B0-----:R-:W-:-:S04]  /*2b70*/  LEA R22, P1, R0, UR6, 0x2 ;  /* 0x0000000600167c11 */ /* 0x001fc8000f8210ff */
[----:B------:R-:W-:-:S06]  /*2b80*/  LEA.HI.X R23, R0, UR7, R21, 0x2, P1 ;  /* 0x0000000700177c11 */ /* 0x000fcc00088f1415 */
[----:B------:R-:W2:Y:S01]  /*2b90*/  LDG.E.CONSTANT R23, desc[UR4][R22.64] ;  /* 0x0000000416177981 */ /* 0x000ea2000c1e9900 */
[----:B------:R-:W-:Y:S01]  /*2ba0*/  BSSY.RECONVERGENT B2, `(.L_x_115) ;  /* 0x0000019000027945 */ /* 0x000fe20003800200 */
[----:B------:R-:W-:Y:S01]  /*2bb0*/  IMAD.MOV.U32 R21, RZ, RZ, 0x7fffffff ;  /* 0x7fffffffff157424 */ /* 0x000fe200078e00ff */
[----:B--2---:R-:W-:-:S04]  /*2bc0*/  FSETP.EQU.OR P1, PT, |R23|, +INF , P0 ;  /* 0x7f8000001700780b */ /* 0x004fc8000072a600 */
[----:B------:R-:W-:-:S04]  /*2bd0*/  FSETP.EQU.OR P1, PT, |R3|, +INF , P1 ;  /* 0x7f8000000300780b */ /* 0x000fc80000f2a600 */
[----:B------:R-:W-:-:S13]  /*2be0*/  FSETP.EQU.OR P1, PT, |R12|, +INF , P1 ;  /* 0x7f8000000c00780b */ /* 0x000fda0000f2a600 */
[----:B------:R-:W-:Y:S05]  /*2bf0*/  @P1 BRA `(.L_x_116) ;  /* 0x00000000004c1947 */ /* 0x000fea0003800000 */
[----:B------:R-:W-:Y:S01]  /*2c00*/  FADD R4, -R12, R3 ;  /* 0x000000030c047221 */ /* 0x000fe20000000100 */
        /* <DEDUP_REMOVED lines=15> */
[----:B------:R-:W-:Y:S05]  /*2d00*/  CALL.REL.NOINC `($__internal_1_$__cuda_sm3x_div_rn_noftz_f32_slowpath) ;  /* 0x0000001400987944 */ /* 0x000fea0003c00000 */
.L_x_118:
[----:B------:R-:W-:Y:S05]  /*2d10*/  BSYNC.RECONVERGENT B3 ;  /* 0x0000000000037941 */ /* 0x000fea0003800200 */
.L_x_117:
[----:B------:R-:W-:-:S07]  /*2d20*/  FMUL R21, R12, R0 ;  /* 0x000000000c157220 */ /* 0x000fce0000400000 */
.L_x_116:
[----:B------:R-:W-:Y:S05]  /*2d30*/  BSYNC.RECONVERGENT B2 ;  /* 0x0000000000027941 */ /* 0x000fea0003800200 */
.L_x_115:
[----:B------:R-:W0:Y:S01]  /*2d40*/  LDCU UR6, c[0x0][0x3a4] ;  /* 0x00007480ff0677ac */ /* 0x000e220008000800 */
[----:B------:R-:W-:Y:S01]  /*2d50*/  LEA R2, P1, R30, R6, 0x2 ;  /* 0x000000061e027211 */ /* 0x000fe200078210ff */
[----:B------:R-:W-:-:S03]  /*2d60*/  VIADD R26, R26, 0x1 ;  /* 0x000000011a1a7836 */ /* 0x000fc60000000000 */
[----:B------:R-:W-:-:S05]  /*2d70*/  LEA.HI.X R3, R30, R7, R11, 0x2, P1 ;  /* 0x000000071e037211 */ /* 0x000fca00008f140b */
[----:B------:R1:W-:Y:S01]  /*2d80*/  STG.E desc[UR4][R2.64], R21 ;  /* 0x0000001502007986 */ /* 0x0003e2000c101904 */
[----:B0-----:R-:W-:-:S13]  /*2d90*/  ISETP.NE.AND P1, PT, R26, UR6, PT ;  /* 0x000000061a007c0c */ /* 0x001fda000bf25270 */
[----:B-1----:R-:W-:Y:S05]  /*2da0*/  @!P1 EXIT ;  /* 0x000000000000994d */ /* 0x002fea0003800000 */
[----:B------:R-:W-:Y:S05]  /*2db0*/  BRA `(.L_x_119) ;  /* 0xffffffe400f47947 */ /* 0x000fea000383ffff */
.L_x_105:
[----:B------:R-:W0:Y:S01]  /*2dc0*/  LDC R5, c[0x0][0x3a8] ;  /* 0x0000ea00ff057b82 */ /* 0x000e220000000800 */
[C---:B------:R-:W-:Y:S01]  /*2dd0*/  IMAD.SHL.U32 R9, R8.reuse, 0x4, RZ ;  /* 0x0000000408097824 */ /* 0x040fe200078e00ff */
[----:B------:R-:W-:-:S07]  /*2de0*/  SHF.L.U64.HI R8, R8, 0x2, R15 ;  /* 0x0000000208087819 */ /* 0x000fce000001020f */
.L_x_124:
[----:B------:R-:W1:Y:S01]  /*2df0*/  LDCU UR6, c[0x0][0x3a0] ;  /* 0x00007400ff0677ac */ /* 0x000e620008000800 */
[----:B0-----:R-:W-:Y:S01]  /*2e00*/  IADD3 R0, PT, PT, R26, 0x1, -R5 ;  /* 0x000000011a007810 */ /* 0x001fe20007ffe805 */
[----:B------:R-:W-:Y:S01]  /*2e10*/  IMAD.MOV.U32 R3, RZ, RZ, R29 ;  /* 0x000000ffff037224 */ /* 0x000fe200078e001d */
[----:B------:R-:W-:Y:S01]  /*2e20*/  LOP3.LUT P2, RZ, R5, 0x1, RZ, 0xc0, !PT ;  /* 0x0000000105ff7812 */ /* 0x000fe2000784c0ff */
[----:B------:R-:W0:Y:S01]  /*2e30*/  LDCU.128 UR8, c[0x0][0x380] ;  /* 0x00007000ff0877ac */ /* 0x000e220008000c00 */
[----:B------:R-:W-:-:S05]  /*2e40*/  SHF.R.S32.HI R2, RZ, 0x1f, R0 ;  /* 0x0000001fff027819 */ /* 0x000fca0000011400 */
[----:B-1----:R-:W-:Y:S02]  /*2e50*/  IMAD R4, R2, UR6, RZ ;  /* 0x0000000602047c24 */ /* 0x002fe4000f8e02ff */
[----:B------:R-:W-:Y:S02]  /*2e60*/  IMAD.MOV.U32 R2, RZ, RZ, R28 ;  /* 0x000000ffff027224 */ /* 0x000fe400078e001c */
[C---:B------:R-:W-:Y:S02]  /*2e70*/  IMAD R11, R0.reuse, R15, R4 ;  /* 0x0000000f000b7224 */ /* 0x040fe400078e0204 */
[----:B------:R-:W-:-:S04]  /*2e80*/  IMAD.WIDE.U32 R2, R0, UR6, R2 ;  /* 0x0000000600027c25 */ /* 0x000fc8000f8e0002 */
[----:B------:R-:W-:Y:S02]  /*2e90*/  IMAD.SHL.U32 R0, R2, 0x4, RZ ;  /* 0x0000000402007824 */ /* 0x000fe400078e00ff */
[----:B------:R-:W-:-:S03]  /*2ea0*/  IMAD.IADD R3, R3, 0x1, R11 ;  /* 0x0000000103037824 */ /* 0x000fc600078e020b */
[----:B0-----:R-:W-:Y:S02]  /*2eb0*/  IADD3 R10, P0, PT, R0, UR8, RZ ;  /* 0x00000008000a7c10 */ /* 0x001fe4000ff1e0ff */
[----:B------:R-:W-:Y:S02]  /*2ec0*/  SHF.L.U64.HI R3, R2, 0x2, R3 ;  /* 0x0000000202037819 */ /* 0x000fe40000010203 */
[----:B------:R-:W-:Y:S02]  /*2ed0*/  IADD3 R2, P1, PT, R0, UR10, RZ ;  /* 0x0000000a00027c10 */ /* 0x000fe4000ff3e0ff */
[C---:B------:R-:W-:Y:S01]  /*2ee0*/  IADD3.X R11, PT, PT, R3.reuse, UR9, RZ, P0, !PT ;  /* 0x00000009030b7c10 */ /* 0x040fe200087fe4ff */
[----:B------:R-:W0:Y:S01]  /*2ef0*/  LDCU.64 UR8, c[0x0][0x390] ;  /* 0x00007200ff0877ac */ /* 0x000e220008000a00 */
[----:B------:R-:W-:Y:S02]  /*2f00*/  IADD3.X R3, PT, PT, R3, UR11, RZ, P1, !PT ;  /* 0x0000000b03037c10 */ /* 0x000fe40008ffe4ff */
[-C--:B------:R-:W-:Y:S01]  /*2f10*/  IADD3 R20, P1, PT, R2, R9.reuse, RZ ;  /* 0x0000000902147210 */ /* 0x080fe20007f3e0ff */
[----:B------:R-:W-:Y:S01]  /*2f20*/  IMAD.WIDE.U32 R12, R26, UR6, RZ ;  /* 0x000000061a0c7c25 */ /* 0x000fe2000f8e00ff */
[-C--:B------:R-:W-:Y:S01]  /*2f30*/  IADD3 R16, P0, PT, R10, R9.reuse, RZ ;  /* 0x000000090a107210 */ /* 0x080fe20007f1e0ff */
[----:B------:R-:W2:Y:S02]  /*2f40*/  LDG.E.CONSTANT R4, desc[UR4][R2.64] ;  /* 0x0000000402047981 */ /* 0x000ea4000c1e9900 */
[--C-:B------:R-:W-:Y:S01]  /*2f50*/  IMAD.X R21, R3, 0x1, R8.reuse, P1 ;  /* 0x0000000103157824 */ /* 0x100fe200008e0608 */
[-C--:B------:R-:W-:Y:S01]  /*2f60*/  @P2 IADD3 R24, P1, PT, R20, R9.reuse, RZ ;  /* 0x0000000914182210 */ /* 0x080fe20007f3e0ff */
[--C-:B------:R-:W-:Y:S01]  /*2f70*/  IMAD.X R17, R11, 0x1, R8.reuse, P0 ;  /* 0x000000010b117824 */ /* 0x100fe200000e0608 */
[----:B------:R-:W-:Y:S01]  /*2f80*/  @P2 IADD3 R22, P0, PT, R16, R9, RZ ;  /* 0x0000000910162210 */ /* 0x000fe20007f1e0ff */
[----:B------:R1:W3:Y:S02]  /*2f90*/  LDG.E.CONSTANT R0, desc[UR4][R10.64] ;  /* 0x000000040a007981 */ /* 0x0002e4000c1e9900 */
[----:B------:R-:W-:-:S02]  /*2fa0*/  @P2 IMAD.X R25, R21, 0x1, R8, P1 ;  /* 0x0000000115192824 */ /* 0x000fc400008e0608 */
[----:B------:R-:W4:Y:S01]  /*2fb0*/  LDG.E.CONSTANT R21, desc[UR4][R20.64] ;  /* 0x0000000414157981 */ /* 0x000f22000c1e9900 */
[----:B------:R-:W-:-:S03]  /*2fc0*/  @P2 IMAD.X R23, R17, 0x1, R8, P0 ;  /* 0x0000000111172824 */ /* 0x000fc600000e0608 */
[----:B------:R5:W4:Y:S01]  /*2fd0*/  LDG.E.CONSTANT R27, desc[UR4][R16.64] ;  /* 0x00000004101b7981 */ /* 0x000b22000c1e9900 */
[----:B-1----:R-:W-:Y:S01]  /*2fe0*/  IADD3 R10, P1, PT, R28, R12, RZ ;  /* 0x0000000c1c0a7210 */ /* 0x002fe20007f3e0ff */
[----:B------:R-:W-:Y:S02]  /*2ff0*/  IMAD R11, R26, R15, R13 ;  /* 0x0000000f1a0b7224 */ /* 0x000fe400078e020d */
[----:B------:R-:W4:Y:S01]  /*3000*/  @P2 LDG.E.CONSTANT R24, desc[UR4][R24.64] ;  /* 0x0000000418182981 */ /* 0x000f22000c1e9900 */
[C---:B0-----:R-:W-:Y:S01]  /*3010*/  LEA R2, P0, R10.reuse, UR8, 0x2 ;  /* 0x000000080a027c11 */ /* 0x041fe2000f8010ff */
[----:B------:R-:W-:Y:S02]  /*3020*/  IMAD.X R3, R29, 0x1, R11, P1 ;  /* 0x000000011d037824 */ /* 0x000fe400008e060b */
[----:B------:R-:W4:Y:S03]  /*3030*/  @P2 LDG.E.CONSTANT R23, desc[UR4][R22.64] ;  /* 0x0000000416172981 */ /* 0x000f26000c1e9900 */
[----:B------:R-:W-:-:S05]  /*3040*/  LEA.HI.X R3, R10, UR9, R3, 0x2, P0 ;  /* 0x000000090a037c11 */ /* 0x000fca00080f1403 */
[----:B------:R-:W4:Y:S01]  /*3050*/  LDG.E.CONSTANT R10, desc[UR4][R2.64] ;  /* 0x00000004020a7981 */ /* 0x000f22000c1e9900 */
[----:B------:R-:W-:Y:S01]  /*3060*/  BSSY.RECONVERGENT B2, `(.L_x_120) ;  /* 0x0000025000027945 */ /* 0x000fe20003800200 */
[----:B-----5:R-:W-:Y:S01]  /*3070*/  IMAD.MOV.U32 R17, RZ, RZ, 0x7fffffff ;  /* 0x7fffffffff117424 */ /* 0x020fe200078e00ff */
[----:B--2---:R-:W-:-:S04]  /*3080*/  FSETP.NE.AND P0, PT, |R4|, +INF , PT ;  /* 0x7f8000000400780b */ /* 0x004fc80003f05200 */
[----:B---3--:R-:W-:Y:S02]  /*3090*/  FSETP.EQU.OR P0, PT, |R0|, +INF , !P0 ;  /* 0x7f8000000000780b */ /* 0x008fe4000470a600 */
[----:B----4-:R-:W-:-:S04]  /*30a0*/  FSETP.NE.AND P1, PT, |R21|, +INF , PT ;  /* 0x7f8000001500780b */ /* 0x010fc80003f25200 */
[----:B------:R-:W-:Y:S02]  /*30b0*/  FSETP.EQU.OR P1, PT, |R27|, +INF , !P1 ;  /* 0x7f8000001b00780b */ /* 0x000fe40004f2a600 */
[----:B------:R-:W-:Y:S02]  /*30c0*/  @P2 FSETP.NE.AND P3, PT, |R24|, +INF , PT ;  /* 0x7f8000001800280b */ /* 0x000fe40003f65200 */
[----:B------:R-:W-:Y:S02]  /*30d0*/  PLOP3.LUT P0, PT, P0, P1, PT, 0xf8, 0x8f ;  /* 0x00000000008f781c */ /* 0x000fe40000703f70 */
[----:B------:R-:W-:Y:S02]  /*30e0*/  @P2 FSETP.EQU.OR P1, PT, |R23|, +INF , !P3 ;  /* 0x7f8000001700280b */ /* 0x000fe40005f2a600 */
[----:B------:R-:W-:Y:S02]  /*30f0*/  FMNMX3 R0, R0, -INF , R27, !PT ;  /* 0xff80000000007876 */ /* 0x000fe4000780001b */
[----:B------:R-:W-:-:S02]  /*3100*/  @P2 PLOP3.LUT P0, PT, P0, P1, PT, 0xf8, 0x8f ;  /* 0x00000000008f281c */ /* 0x000fc40000703f70 */
[----:B------:R-:W-:Y:S02]  /*3110*/  @P2 FMNMX R0, R0, R23, !PT ;  /* 0x0000001700002209 */ /* 0x000fe40007800000 */
[----:B------:R-:W-:Y:S02]  /*3120*/  FMNMX3 R21, R4, +INF , R21, PT ;  /* 0x7f80000004157876 */ /* 0x000fe40003800015 */
[----:B------:R-:W-:Y:S02]  /*3130*/  FSETP.EQU.OR P0, PT, |R10|, +INF , P0 ;  /* 0x7f8000000a00780b */ /* 0x000fe4000070a600 */
[----:B------:R-:W-:Y:S02]  /*3140*/  @P2 FMNMX R21, R21, R24, PT ;  /* 0x0000001815152209 */ /* 0x000fe40003800000 */
        /* <DEDUP_REMOVED lines=20> */
.L_x_123:
[----:B------:R-:W-:Y:S05]  /*3290*/  BSYNC.RECONVERGENT B3 ;  /* 0x0000000000037941 */ /* 0x000fea0003800200 */
.L_x_122:
[----:B------:R-:W-:-:S07]  /*32a0*/  FMUL R17, R10, R0 ;  /* 0x000000000a117220 */ /* 0x000fce0000400000 */
.L_x_121:
[----:B------:R-:W-:Y:S05]  /*32b0*/  BSYNC.RECONVERGENT B2 ;  /* 0x0000000000027941 */ /* 0x000fea0003800200 */
.L_x_120:
        /* <DEDUP_REMOVED lines=8> */
.L_x_104:
[----:B------:R-:W0:Y:S01]  /*3340*/  LDC.64 R22, c[0x0][0x380] ;  /* 0x0000e000ff167b82 */ /* 0x000e220000000a00 */
[C---:B------:R-:W-:Y:S01]  /*3350*/  IMAD.WIDE.U32 R10, R9.reuse, R8, RZ ;  /* 0x00000008090a7225 */ /* 0x040fe200078e00ff */
[----:B------:R-:W-:Y:S01]  /*3360*/  SHF.R.S32.HI R5, RZ, 0x1f, R8 ;  /* 0x0000001fff057819 */ /* 0x000fe20000011408 */
[----:B------:R-:W-:Y:S02]  /*3370*/  BSSY.RECONVERGENT B2, `(.L_x_125) ;  /* 0x0000057000027945 */ /* 0x000fe40003800200 */
[----:B------:R-:W-:Y:S01]  /*3380*/  IMAD.IADD R0, R0, 0x1, -R9 ;  /* 0x0000000100007824 */ /* 0x000fe200078e0a09 */
[----:B------:R-:W-:Y:S01]  /*3390*/  IADD3 R2, P0, PT, R28, R10, RZ ;  /* 0x0000000a1c027210 */ /* 0x000fe20007f1e0ff */
[----:B------:R-:W-:Y:S01]  /*33a0*/  IMAD R11, R9, R5, R11 ;  /* 0x00000005090b7224 */ /* 0x000fe200078e020b */
[----:B------:R-:W1:Y:S01]  /*33b0*/  LDC.64 R24, c[0x0][0x388] ;  /* 0x0000e200ff187b82 */ /* 0x000e620000000a00 */
[----:B------:R-:W-:Y:S02]  /*33c0*/  IMAD.SHL.U32 R21, R10, 0x4, RZ ;  /* 0x000000040a157824 */ /* 0x000fe400078e00ff */
[----:B------:R-:W-:Y:S01]  /*33d0*/  IMAD.X R13, R29, 0x1, R11, P0 ;  /* 0x000000011d0d7824 */ /* 0x000fe200000e060b */
[----:B------:R-:W-:-:S02]  /*33e0*/  LOP3.LUT P0, R0, R0, 0x3, RZ, 0xc0, !PT ;  /* 0x0000000300007812 */ /* 0x000fc4000780c0ff */
[----:B------:R-:W-:Y:S01]  /*33f0*/  SHF.L.U64.HI R29, R10, 0x2, R11 ;  /* 0x000000020a1d7819 */ /* 0x000fe2000001020b */
[C---:B------:R-:W-:Y:S01]  /*3400*/  IMAD.SHL.U32 R11, R2.reuse, 0x4, RZ ;  /* 0x00000004020b7824 */ /* 0x040fe200078e00ff */
[----:B------:R-:W2:Y:S01]  /*3410*/  LDC.64 R26, c[0x0][0x390] ;  /* 0x0000e400ff1a7b82 */ /* 0x000ea20000000a00 */
[----:B------:R-:W-:Y:S01]  /*3420*/  SHF.L.U64.HI R2, R2, 0x2, R13 ;  /* 0x0000000202027819 */ /* 0x000fe2000001020d */
[----:B------:R-:W-:Y:S01]  /*3430*/  IMAD.MOV.U32 R10, RZ, RZ, R9 ;  /* 0x000000ffff0a7224 */ /* 0x000fe200078e0009 */
[----:B------:R-:W-:Y:S02]  /*3440*/  IADD3 R20, P4, PT, R21, R6, RZ ;  /* 0x0000000615147210 */ /* 0x000fe40007f9e0ff */
[----:B0-----:R-:W-:-:S03]  /*3450*/  IADD3 R18, P1, PT, R11, R22, RZ ;  /* 0x000000160b127210 */ /* 0x001fc60007f3e0ff */
[----:B------:R-:W-:Y:S02]  /*3460*/  IMAD.X R17, R29, 0x1, R7, P4 ;  /* 0x000000011d117824 */ /* 0x000fe400020e0607 */
[----:B------:R-:W-:Y:S01]  /*3470*/  IMAD.X R15, R2, 0x1, R23, P1 ;  /* 0x00000001020f7824 */ /* 0x000fe200008e0617 */
[----:B-1----:R-:W-:-:S05]  /*3480*/  IADD3 R16, P2, PT, R11, R24, RZ ;  /* 0x000000180b107210 */ /* 0x002fca0007f5e0ff */
[----:B------:R-:W-:Y:S01]  /*3490*/  IMAD.X R13, R2, 0x1, R25, P2 ;  /* 0x00000001020d7824 */ /* 0x000fe200010e0619 */
[----:B--2---:R-:W-:-:S05]  /*34a0*/  IADD3 R14, P3, PT, R11, R26, RZ ;  /* 0x0000001a0b0e7210 */ /* 0x004fca0007f7e0ff */
[----:B------:R-:W-:Y:S01]  /*34b0*/  IMAD.X R11, R2, 0x1, R27, P3 ;  /* 0x00000001020b7824 */ /* 0x000fe200018e061b */
[----:B------:R-:W-:Y:S07]  /*34c0*/  @!P0 BRA `(.L_x_126) ;  /* 0x0000000400048947 */ /* 0x000fee0003800000 */
[C---:B------:R-:W-:Y:S01]  /*34d0*/  IADD3 R14, P0, PT, R3.reuse, R26, RZ ;  /* 0x0000001a030e7210 */ /* 0x040fe20007f1e0ff */
[----:B------:R-:W-:Y:S01]  /*34e0*/  BSSY.RECONVERGENT B3, `(.L_x_127) ;  /* 0x0000037000037945 */ /* 0x000fe20003800200 */
[C---:B------:R-:W-:Y:S01]  /*34f0*/  IADD3 R16, P1, PT, R3.reuse, R24, RZ ;  /* 0x0000001803107210 */ /* 0x040fe20007f3e0ff */
[----:B------:R-:W-:Y:S01]  /*3500*/  IMAD.MOV.U32 R11, RZ, RZ, R21 ;  /* 0x000000ffff0b7224 */ /* 0x000fe200078e0015 */
[----:B------:R-:W-:Y:S01]  /*3510*/  IADD3 R18, P2, PT, R3, R22, RZ ;  /* 0x0000001603127210 */ /* 0x000fe20007f5e0ff */
[----:B------:R-:W-:Y:S01]  /*3520*/  IMAD.X R26, R12, 0x1, R27, P0 ;  /* 0x000000010c1a7824 */ /* 0x000fe200000e061b */
[----:B------:R-:W-:Y:S01]  /*3530*/  SHF.L.U64.HI R20, R8, 0x2, R5 ;  /* 0x0000000208147819 */ /* 0x000fe20000010205 */
[C---:B------:R-:W-:Y:S02]  /*3540*/  IMAD.X R24, R12.reuse, 0x1, R25, P1 ;  /* 0x000000010c187824 */ /* 0x040fe400008e0619 */
[----:B------:R-:W-:Y:S02]  /*3550*/  IMAD.X R12, R12, 0x1, R23, P2 ;  /* 0x000000010c0c7824 */ /* 0x000fe400010e0617 */
[----:B------:R-:W-:-:S02]  /*3560*/  IMAD.MOV.U32 R15, RZ, RZ, R29 ;  /* 0x000000ffff0f7224 */ /* 0x000fc400078e001d */
[----:B------:R-:W-:Y:S02]  /*3570*/  IMAD.MOV R17, RZ, RZ, -R0 ;  /* 0x000000ffff117224 */ /* 0x000fe400078e0a00 */
[----:B------:R-:W-:-:S07]  /*3580*/  IMAD.MOV.U32 R10, RZ, RZ, R9 ;  /* 0x000000ffff0a7224 */ /* 0x000fce00078e0009 */
.L_x_132:
[C---:B0-----:R-:W-:Y:S02]  /*3590*/  IADD3 R2, P1, PT, R11.reuse, R18, RZ ;  /* 0x000000120b027210 */ /* 0x041fe40007f3e0ff */
[----:B------:R-:W-:-:S03]  /*35a0*/  IADD3 R28, P0, PT, R11, R14, RZ ;  /* 0x0000000e0b1c7210 */ /* 0x000fc60007f1e0ff */
[----:B------:R-:W-:Y:S01]  /*35b0*/  IMAD.X R3, R15, 0x1, R12, P1 ;  /* 0x000000010f037824 */ /* 0x000fe200008e060c */
[----:B------:R-:W-:Y:S01]  /*35c0*/  IADD3 R22, P1, PT, R11, R16, RZ ;  /* 0x000000100b167210 */ /* 0x000fe20007f3e0ff */
[----:B------:R-:W-:-:S03]  /*35d0*/  IMAD.X R29, R15, 0x1, R26, P0 ;  /* 0x000000010f1d7824 */ /* 0x000fc600000e061a */
[----:B------:R-:W2:Y:S01]  /*35e0*/  LDG.E.CONSTANT R2, desc[UR4][R2.64] ;  /* 0x0000000402027981 */ /* 0x000ea2000c1e9900 */
[----:B------:R-:W-:-:S03]  /*35f0*/  IMAD.X R23, R15, 0x1, R24, P1 ;  /* 0x000000010f177824 */ /* 0x000fc600008e0618 */
[----:B------:R-:W3:Y:S04]  /*3600*/  LDG.E.CONSTANT R28, desc[UR4][R28.64] ;  /* 0x000000041c1c7981 */ /* 0x000ee8000c1e9900 */
[----:B------:R-:W4:Y:S01]  /*3610*/  LDG.E.CONSTANT R23, desc[UR4][R22.64] ;  /* 0x0000000416177981 */ /* 0x000f22000c1e9900 */
[----:B------:R-:W-:Y:S01]  /*3620*/  VIADD R17, R17, 0x1 ;  /* 0x0000000111117836 */ /* 0x000fe20000000000 */
[----:B------:R-:W-:Y:S01]  /*3630*/  BSSY.RECONVERGENT B4, `(.L_x_128) ;  /* 0x000001a000047945 */ /* 0x000fe20003800200 */
[----:B------:R-:W-:-:S03]  /*3640*/  IMAD.MOV.U32 R13, RZ, RZ, 0x7fffffff ;  /* 0x7fffffffff0d7424 */ /* 0x000fc600078e00ff */
[----:B------:R-:W-:Y:S02]  /*3650*/  ISETP.NE.AND P2, PT, R17, RZ, PT ;  /* 0x000000ff1100720c */ /* 0x000fe40003f45270 */
        /* <DEDUP_REMOVED lines=21> */
.L_x_131:
[----:B------:R-:W-:Y:S05]  /*37b0*/  BSYNC.RECONVERGENT B5 ;  /* 0x0000000000057941 */ /* 0x000fea0003800200 */
.L_x_130:
[----:B------:R-:W-:-:S07]  /*37c0*/  FMUL R13, R13, R0 ;  /* 0x000000000d0d7220 */ /* 0x000fce0000400000 */
.L_x_129:
[----:B------:R-:W-:Y:S05]  /*37d0*/  BSYNC.RECONVERGENT B4 ;  /* 0x0000000000047941 */ /* 0x000fea0003800200 */
.L_x_128:
[----:B------:R-:W-:Y:S01]  /*37e0*/  IADD3 R2, P0, PT, R11, R6, RZ ;  /* 0x000000060b027210 */ /* 0x000fe20007f1e0ff */
[----:B------:R-:W-:-:S04]  /*37f0*/  VIADD R10, R10, 0x1 ;  /* 0x000000010a0a7836 */ /* 0x000fc80000000000 */
[----:B------:R-:W-:Y:S01]  /*3800*/  IMAD.X R3, R15, 0x1, R7, P0 ;  /* 0x000000010f037824 */ /* 0x000fe200000e0607 */
[----:B------:R-:W-:-:S04]  /*3810*/  LEA R11, P0, R8, R11, 0x2 ;  /* 0x0000000b080b7211 */ /* 0x000fc800078010ff */
[----:B------:R0:W-:Y:S01]  /*3820*/  STG.E desc[UR4][R2.64], R13 ;  /* 0x0000000d02007986 */ /* 0x0001e2000c101904 */
[----:B------:R-:W-:Y:S01]  /*3830*/  IMAD.X R15, R15, 0x1, R20, P0 ;  /* 0x000000010f0f7824 */ /* 0x000fe200000e0614 */
[----:B------:R-:W-:Y:S07]  /*3840*/  @P2 BRA `(.L_x_132) ;  /* 0xfffffffc00502947 */ /* 0x000fee000383ffff */
[----:B------:R-:W-:Y:S05]  /*3850*/  BSYNC.RECONVERGENT B3 ;  /* 0x0000000000037941 */ /* 0x000fea0003800200 */
.L_x_127:
[----:B------:R-:W-:Y:S02]  /*3860*/  IADD3 R20, P0, PT, R11, R6, RZ ;  /* 0x000000060b147210 */ /* 0x000fe40007f1e0ff */
[-C--:B------:R-:W-:Y:S02]  /*3870*/  IADD3 R14, P1, PT, R14, R11.reuse, RZ ;  /* 0x0000000b0e0e7210 */ /* 0x080fe40007f3e0ff */
[-C--:B------:R-:W-:Y:S01]  /*3880*/  IADD3 R16, P2, PT, R16, R11.reuse, RZ ;  /* 0x0000000b10107210 */ /* 0x080fe20007f5e0ff */
[----:B------:R-:W-:Y:S01]  /*3890*/  IMAD.X R17, R15, 0x1, R7, P0 ;  /* 0x000000010f117824 */ /* 0x000fe200000e0607 */
[----:B------:R-:W-:Y:S01]  /*38a0*/  IADD3 R18, P3, PT, R18, R11, RZ ;  /* 0x0000000b12127210 */ /* 0x000fe20007f7e0ff */
[--C-:B------:R-:W-:Y:S02]  /*38b0*/  IMAD.X R11, R26, 0x1, R15.reuse, P1 ;  /* 0x000000011a0b7824 */ /* 0x100fe400008e060f */
[--C-:B0-----:R-:W-:Y:S02]  /*38c0*/  IMAD.X R13, R24, 0x1, R15.reuse, P2 ;  /* 0x00000001180d7824 */ /* 0x101fe400010e060f */
[----:B------:R-:W-:-:S08]  /*38d0*/  IMAD.X R15, R12, 0x1, R15, P3 ;  /* 0x000000010c0f7824 */ /* 0x000fd000018e060f */
.L_x_126:
[----:B------:R-:W-:Y:S05]  /*38e0*/  BSYNC.RECONVERGENT B2 ;  /* 0x0000000000027941 */ /* 0x000fea0003800200 */
.L_x_125:
[----:B------:R-:W0:Y:S02]  /*38f0*/  LDC R0, c[0x0][0x3a4] ;  /* 0x0000e900ff007b82 */ /* 0x000e240000000800 */
[----:B0-----:R-:W-:-:S05]  /*3900*/  IMAD.IADD R2, R9, 0x1, -R0 ;  /* 0x0000000109027824 */ /* 0x001fca00078e0a00 */
[----:B------:R-:W-:-:S13]  /*3910*/  ISETP.GT.U32.AND P0, PT, R2, -0x4, PT ;  /* 0xfffffffc0200780c */ /* 0x000fda0003f04070 */
[----:B------:R-:W-:Y:S05]  /*3920*/  @P0 EXIT ;  /* 0x000000000000094d */ /* 0x000fea0003800000 */
[----:B------:R-:W0:Y:S01]  /*3930*/  LDC R12, c[0x0][0x3a0] ;  /* 0x0000e800ff0c7b82 */ /* 0x000e220000000800 */
[----:B------:R-:W-:Y:S01]  /*3940*/  IMAD.IADD R10, R10, 0x1, -R0 ;  /* 0x000000010a0a7824 */ /* 0x000fe200078e0a00 */
[----:B------:R-:W-:Y:S02]  /*3950*/  CS2R R8, SRZ ;  /* 0x0000000000087805 */ /* 0x000fe4000001ff00 */
[C-C-:B0-----:R-:W-:Y:S02]  /*3960*/  SHF.L.U64.HI R7, R12.reuse, 0x4, R5.reuse ;  /* 0x000000040c077819 */ /* 0x141fe40000010205 */
[C---:B------:R-:W-:Y:S01]  /*3970*/  SHF.L.U64.HI R6, R12.reuse, 0x2, R5 ;  /* 0x000000020c067819 */ /* 0x040fe20000010205 */
[----:B------:R-:W-:-:S07]  /*3980*/  IMAD.SHL.U32 R5, R12, 0x4, RZ ;  /* 0x000000040c057824 */ /* 0x000fce00078e00ff */
.L_x_149:
[-C--:B------:R-:W-:Y:S02]  /*3990*/  IADD3 R26, P1, PT, R18, R9.reuse, RZ ;  /* 0x00000009121a7210 */ /* 0x080fe40007f3e0ff */
[----:B------:R-:W-:-:S03]  /*39a0*/  IADD3 R24, P0, PT, R14, R9, RZ ;  /* 0x000000090e187210 */ /* 0x000fc60007f1e0ff */
[--C-:B------:R-:W-:Y:S01]  /*39b0*/  IMAD.X R27, R15, 0x1, R8.reuse, P1 ;  /* 0x000000010f1b7824 */ /* 0x100fe200008e0608 */
[----:B------:R-:W-:Y:S01]  /*39c0*/  IADD3 R28, P1, PT, R16, R9, RZ ;  /* 0x00000009101c7210 */ /* 0x000fe20007f3e0ff */
[----:B------:R-:W-:-:S03]  /*39d0*/  IMAD.X R25, R11, 0x1, R8, P0 ;  /* 0x000000010b197824 */ /* 0x000fc600000e0608 */
[----:B------:R-:W2:Y:S01]  /*39e0*/  LDG.E.CONSTANT R0, desc[UR4][R26.64] ;  /* 0x000000041a007981 */ /* 0x000ea2000c1e9900 */
[----:B------:R-:W-:-:S03]  /*39f0*/  IMAD.X R29, R13, 0x1, R8, P1 ;  /* 0x000000010d1d7824 */ /* 0x000fc600008e0608 */
[----:B------:R-:W3:Y:S04]  /*3a00*/  LDG.E.CONSTANT R30, desc[UR4][R24.64] ;  /* 0x00000004181e7981 */ /* 0x000ee8000c1e9900 */
[----:B0-----:R-:W4:Y:S01]  /*3a10*/  LDG.E.CONSTANT R21, desc[UR4][R28.64] ;  /* 0x000000041c157981 */ /* 0x001f22000c1e9900 */
        /* <DEDUP_REMOVED lines=23> */
.L_x_136:
[----:B------:R-:W-:Y:S05]  /*3b90*/  BSYNC.RECONVERGENT B3 ;  /* 0x0000000000037941 */ /* 0x000fea0003800200 */
.L_x_135:
[----:B------:R-:W-:-:S07]  /*3ba0*/  FMUL R3, R30, R0 ;  /* 0x000000001e037220 */ /* 0x000fce0000400000 */
.L_x_134:
[----:B------:R-:W-:Y:S05]  /*3bb0*/  BSYNC.RECONVERGENT B2 ;  /* 0x0000000000027941 */ /* 0x000fea0003800200 */
.L_x_133:
        /* <DEDUP_REMOVED lines=8> */
[----:B------:R-:W4:Y:S01]  /*3c40*/  LDG.E.CONSTANT R23, desc[UR4][R30.64] ;  /* 0x000000041e177981 */ /* 0x000f22000c1e9900 */
[----:B------:R-:W-:Y:S01]  /*3c50*/  IADD3 R28, P0, PT, R20, R9, RZ ;  /* 0x00000009141c7210 */ /* 0x000fe20007f1e0ff */
[----:B------:R-:W-:Y:S01]  /*3c60*/  BSSY.RECONVERGENT B2, `(.L_x_137) ;  /* 0x000001b000027945 */ /* 0x000fe20003800200 */
[----:B------:R-:W-:-:S03]  /*3c70*/  IMAD.MOV.U32 R21, RZ, RZ, 0x7fffffff ;  /* 0x7fffffffff157424 */ /* 0x000fc600078e00ff */
[----:B------:R-:W-:-:S05]  /*3c80*/  IMAD.X R29, R17, 0x1, R8, P0 ;  /* 0x00000001111d7824 */ /* 0x000fca00000e0608 */
        /* <DEDUP_REMOVED lines=22> */
.L_x_140:
[----:B------:R-:W-:Y:S05]  /*3df0*/  BSYNC.RECONVERGENT B3 ;  /* 0x0000000000037941 */ /* 0x000fea0003800200 */
.L_x_139:
[----:B------:R-:W-:-:S07]  /*3e00*/  FMUL R21, R34, R0 ;  /* 0x0000000022157220 */ /* 0x000fce0000400000 */
.L_x_138:
[----:B------:R-:W-:Y:S05]  /*3e10*/  BSYNC.RECONVERGENT B2 ;  /* 0x0000000000027941 */ /* 0x000fea0003800200 */
.L_x_137:
        /* <DEDUP_REMOVED lines=35> */
.L_x_144:
[----:B------:R-:W-:Y:S05]  /*4050*/  BSYNC.RECONVERGENT B3 ;  /* 0x0000000000037941 */ /* 0x000fea0003800200 */
.L_x_143:
[----:B------:R-:W-:-:S07]  /*4060*/  FMUL R33, R34, R0 ;  /* 0x0000000022217220 */ /* 0x000fce0000400000 */
.L_x_142:
[----:B------:R-:W-:Y:S05]  /*4070*/  BSYNC.RECONVERGENT B2 ;  /* 0x0000000000027941 */ /* 0x000fea0003800200 */
.L_x_141:
        /* <DEDUP_REMOVED lines=35> */
.L_x_148:
[----:B------:R-:W-:Y:S05]  /*42b0*/  BSYNC.RECONVERGENT B3 ;  /* 0x0000000000037941 */ /* 0x000fea0003800200 */
.L_x_147:
[----:B------:R-:W-:-:S07]  /*42c0*/  FMUL R21, R24, R0 ;  /* 0x0000000018157220 */ /* 0x000fce0000400000 */
.L_x_146:
[----:B------:R-:W-:Y:S05]  /*42d0*/  BSYNC.RECONVERGENT B2 ;  /* 0x0000000000027941 */ /* 0x000fea0003800200 */
.L_x_145:
[----:B------:R-:W-:Y:S01]  /*42e0*/  IADD3 R2, P0, PT, R26, R5, RZ ;  /* 0x000000051a027210 */ /* 0x000fe20007f1e0ff */
[----:B------:R-:W-:Y:S01]  /*42f0*/  VIADD R10, R10, 0x4 ;  /* 0x000000040a0a7836 */ /* 0x000fe20000000000 */
[----:B------:R-:W-:-:S03]  /*4300*/  LEA R9, P1, R12, R9, 0x4 ;  /* 0x000000090c097211 */ /* 0x000fc600078220ff */
[----:B------:R-:W-:Y:S01]  /*4310*/  IMAD.X R3, R27, 0x1, R6, P0 ;  /* 0x000000011b037824 */ /* 0x000fe200000e0606 */
[----:B------:R-:W-:Y:S01]  /*4320*/  ISETP.NE.AND P0, PT, R10, RZ, PT ;  /* 0x000000ff0a00720c */ /* 0x000fe20003f05270 */
[----:B------:R-:W-:-:S03]  /*4330*/  IMAD.X R8, R8, 0x1, R7, P1 ;  /* 0x0000000108087824 */ /* 0x000fc600008e0607 */
[----:B------:R0:W-:Y:S09]  /*4340*/  STG.E desc[UR4][R2.64], R21 ;  /* 0x0000001502007986 */ /* 0x0001f2000c101904 */
[----:B------:R-:W-:Y:S05]  /*4350*/  @!P0 EXIT ;  /* 0x000000000000894d */ /* 0x000fea0003800000 */
[----:B------:R-:W-:Y:S05]  /*4360*/  BRA `(.L_x_149) ;  /* 0xfffffff400887947 */ /* 0x000fea000383ffff */
        .weak           $__internal_1_$__cuda_sm3x_div_rn_noftz_f32_slowpath
        .type           $__internal_1_$__cuda_sm3x_div_rn_noftz_f32_slowpath,@function
        .size           $__internal_1_$__cuda_sm3x_div_rn_noftz_f32_slowpath,(.L_x_188 - $__internal_1_$__cuda_sm3x_div_rn_noftz_f32_slowpath)
$__internal_1_$__cuda_sm3x_div_rn_noftz_f32_slowpath:
        /* <DEDUP_REMOVED lines=36> */
.L_x_151:
        /* <DEDUP_REMOVED lines=51> */
.L_x_158:
[----:B------:R-:W-:-:S04]  /*48e0*/  LOP3.LUT R0, R0, 0x80000000, RZ, 0xc0, !PT ;  /* 0x8000000000007812 */ /* 0x000fc800078ec0ff */
[----:B------:R-:W-:Y:S01]  /*48f0*/  LOP3.LUT R0, R0, 0x7f800000, RZ, 0xfc, !PT ;  /* 0x7f80000000007812 */ /* 0x000fe200078efcff */
[----:B------:R-:W-:Y:S06]  /*4900*/  BRA `(.L_x_159) ;  /* 0x0000000000047947 */ /* 0x000fec0003800000 */
.L_x_157:
[----:B------:R-:W-:-:S07]  /*4910*/  IMAD R0, R21, 0x800000, R0 ;  /* 0x0080000015007824 */ /* 0x000fce00078e0200 */
.L_x_159:
[----:B------:R-:W-:Y:S05]  /*4920*/  BSYNC.RECONVERGENT B1 ;  /* 0x0000000000017941 */ /* 0x000fea0003800200 */
.L_x_156:
[----:B------:R-:W-:Y:S05]  /*4930*/  BRA `(.L_x_160) ;  /* 0x0000000000207947 */ /* 0x000fea0003800000 */
.L_x_155:
[----:B------:R-:W-:-:S04]  /*4940*/  LOP3.LUT R3, R3, 0x80000000, R21, 0x48, !PT ;  /* 0x8000000003037812 */ /* 0x000fc800078e4815 */
[----:B------:R-:W-:Y:S01]  /*4950*/  LOP3.LUT R0, R3, 0x7f800000, RZ, 0xfc, !PT ;  /* 0x7f80000003007812 */ /* 0x000fe200078efcff */
[----:B------:R-:W-:Y:S06]  /*4960*/  BRA `(.L_x_160) ;  /* 0x0000000000147947 */ /* 0x000fec0003800000 */
.L_x_154:
[----:B------:R-:W-:Y:S01]  /*4970*/  LOP3.LUT R0, R3, 0x80000000, R21, 0x48, !PT ;  /* 0x8000000003007812 */ /* 0x000fe200078e4815 */
[----:B------:R-:W-:Y:S06]  /*4980*/  BRA `(.L_x_160) ;  /* 0x00000000000c7947 */ /* 0x000fec0003800000 */
.L_x_153:
[----:B------:R-:W0:Y:S01]  /*4990*/  MUFU.RSQ R0, -QNAN ;  /* 0xffc0000000007908 */ /* 0x000e220000001400 */
[----:B------:R-:W-:Y:S05]  /*49a0*/  BRA `(.L_x_160) ;  /* 0x0000000000047947 */ /* 0x000fea0003800000 */
.L_x_152:
[----:B------:R-:W-:-:S07]  /*49b0*/  FADD.FTZ R0, R0, R3 ;  /* 0x0000000300007221 */ /* 0x000fce0000010000 */
.L_x_160:
[----:B------:R-:W-:Y:S05]  /*49c0*/  BSYNC.RECONVERGENT B0 ;  /* 0x0000000000007941 */ /* 0x000fea0003800200 */
.L_x_150:
[----:B------:R-:W-:-:S04]  /*49d0*/  IMAD.MOV.U32 R23, RZ, RZ, 0x0 ;  /* 0x00000000ff177424 */ /* 0x000fc800078e00ff */
[----:B0-----:R-:W-:Y:S05]  /*49e0*/  RET.REL.NODEC R22 `(stoch_many_series_one_param_f32) ;  /* 0xffffffb416847950 */ /* 0x001fea0003c3ffff */
.L_x_161:
        /* <DEDUP_REMOVED lines=9> */
.L_x_188:


//--------------------- .text.stoch_k_raw_from_hhll_f32 --------------------------
	.section	.text.stoch_k_raw_from_hhll_f32,"ax",@progbits
	.align	128
        .global         stoch_k_raw_from_hhll_f32
        .type           stoch_k_raw_from_hhll_f32,@function
        .size           stoch_k_raw_from_hhll_f32,(.L_x_189 - stoch_k_raw_from_hhll_f32)
        .other          stoch_k_raw_from_hhll_f32,@"STO_CUDA_ENTRY STV_DEFAULT"
stoch_k_raw_from_hhll_f32:
.text.stoch_k_raw_from_hhll_f32:
[----:B------:R-:W-:Y:S08]  /*0000*/  LDC R1, c[0x0][0x37c] ;  /* 0x0000df00ff017b82 */ /* 0x000ff00000000800 */
[----:B------:R-:W0:Y:S08]  /*0010*/  LDC R13, c[0x0][0x3a0] ;  /* 0x0000e800ff0d7b82 */ /* 0x000e300000000800 */
[----:B------:R-:W0:Y:S02]  /*0020*/  LDC.64 R2, c[0x0][0x398] ;  /* 0x0000e600ff027b82 */ /* 0x000e240000000a00 */
[----:B0-----:R-:W-:-:S04]  /*0030*/  VIMNMX R0, PT, PT, R2, R13, PT ;  /* 0x0000000d02007248 */ /* 0x001fc80003fe0100 */
[----:B------:R-:W-:-:S04]  /*0040*/  ISETP.GE.AND P0, PT, R0, 0x1, PT ;  /* 0x000000010000780c */ /* 0x000fc80003f06270 */
[----:B------:R-:W-:-:S13]  /*0050*/  ISETP.GE.U32.OR P0, PT, R3, R2, !P0 ;  /* 0x000000020300720c */ /* 0x000fda0004706470 */
[----:B------:R-:W-:Y:S05]  /*0060*/  @P0 EXIT ;  /* 0x000000000000094d */ /* 0x000fea0003800000 */
[----:B------:R-:W0:Y:S01]  /*0070*/  S2R R11, SR_TID.X ;  /* 0x00000000000b7919 */ /* 0x000e220000002100 */
[----:B------:R-:W0:Y:S01]  /*0080*/  S2UR UR4, SR_CTAID.X ;  /* 0x00000000000479c3 */ /* 0x000e220000002500 */
[----:B------:R-:W-:Y:S01]  /*0090*/  IMAD.IADD R13, R13, 0x1, R3 ;  /* 0x000000010d0d7824 */ /* 0x000fe200078e0203 */
[----:B------:R-:W1:Y:S04]  /*00a0*/  LDCU.64 UR6, c[0x0][0x358] ;  /* 0x00006b00ff0677ac */ /* 0x000e680008000a00 */
[----:B------:R-:W-:Y:S02]  /*00b0*/  ISETP.GT.AND P0, PT, R13, R2, PT ;  /* 0x000000020d00720c */ /* 0x000fe40003f04270 */
[----:B------:R-:W0:Y:S01]  /*00c0*/  LDC R10, c[0x0][0x360] ;  /* 0x0000d800ff0a7b82 */ /* 0x000e220000000800 */
[----:B------:R-:W2:Y:S01]  /*00d0*/  LDCU UR5, c[0x0][0x370] ;  /* 0x00006e00ff0577ac */ /* 0x000ea20008000800 */
[----:B0-----:R-:W-:-:S02]  /*00e0*/  IMAD R11, R10, UR4, R11 ;  /* 0x000000040a0b7c24 */ /* 0x001fc4000f8e020b */
[----:B--2---:R-:W-:-:S07]  /*00f0*/  IMAD R10, R10, UR5, RZ ;  /* 0x000000050a0a7c24 */ /* 0x004fce000f8e02ff */
[----:B-1----:R-:W-:Y:S05]  /*0100*/  @P0 BRA `(.L_x_162) ;  /* 0x0000000000dc0947 */ /* 0x002fea0003800000 */
[----:B------:R-:W-:-:S13]  /*0110*/  ISETP.GE.AND P0, PT, R11, R2, PT ;  /* 0x000000020b00720c */ /* 0x000fda0003f06270 */
[----:B------:R-:W-:Y:S05]  /*0120*/  @P0 EXIT ;  /* 0x000000000000094d */ /* 0x000fea0003800000 */
[----:B------:R-:W0:Y:S01]  /*0130*/  LDC.64 R8, c[0x0][0x3a8] ;  /* 0x0000ea00ff087b82 */ /* 0x000e220000000a00 */
[----:B------:R-:W-:Y:S01]  /*0140*/  VIADD R12, R13, 0xffffffff ;  /* 0xffffffff0d0c7836 */ /* 0x000fe20000000000 */
[----:B------:R-:W1:Y:S06]  /*0150*/  LDCU UR5, c[0x0][0x398] ;  /* 0x00007300ff0577ac */ /* 0x000e6c0008000800 */
[----:B------:R-:W2:Y:S08]  /*0160*/  LDC.64 R6, c[0x0][0x390] ;  /* 0x0000e400ff067b82 */ /* 0x000eb00000000a00 */
[----:B------:R-:W3:Y:S08]  /*0170*/  LDC.64 R4, c[0x0][0x380] ;  /* 0x0000e000ff047b82 */ /* 0x000ef00000000a00 */
[----:B-1----:R-:W4:Y:S02]  /*0180*/  LDC.64 R2, c[0x0][0x388] ;  /* 0x0000e200ff027b82 */ /* 0x002f240000000a00 */
.L_x_169:
[----:B------:R-:W-:Y:S01]  /*0190*/  ISETP.GE.AND P0, PT, R11, R12, PT ;  /* 0x0000000c0b00720c */ /* 0x000fe20003f06270 */
[----:B------:R-:W-:-:S12]  /*01a0*/  BSSY.RECONVERGENT B3, `(.L_x_163) ;  /* 0x0000029000037945 */ /* 0x000fd80003800200 */
[----:B01----:R-:W1:Y:S01]  /*01b0*/  @!P0 LDC.64 R14, c[0x0][0x3a8] ;  /* 0x0000ea00ff0e8b82 */ /* 0x003e620000000a00 */
[----:B------:R-:W-:Y:S02]  /*01c0*/  @!P0 IMAD.MOV.U32 R13, RZ, RZ, 0x7fffffff ;  /* 0x7fffffffff0d8424 */ /* 0x000fe400078e00ff */
[----:B-1----:R-:W-:-:S05]  /*01d0*/  @!P0 IMAD.WIDE R14, R11, 0x4, R14 ;  /* 0x000000040b0e8825 */ /* 0x002fca00078e020e */
[----:B------:R1:W-:Y:S01]  /*01e0*/  @!P0 STG.E desc[UR6][R14.64], R13 ;  /* 0x0000000d0e008986 */ /* 0x0003e2000c101906 */
[----:B------:R-:W-:Y:S05]  /*01f0*/  @!P0 BRA `(.L_x_164) ;  /* 0x00000000008c8947 */ /* 0x000fea0003800000 */
[----:B----4-:R-:W-:-:S04]  /*0200*/  IMAD.WIDE R16, R11, 0x4, R2 ;  /* 0x000000040b107825 */ /* 0x010fc800078e0202 */
[C---:B-1-3--:R-:W-:Y:S02]  /*0210*/  IMAD.WIDE R14, R11.reuse, 0x4, R4 ;  /* 0x000000040b0e7825 */ /* 0x04afe400078e0204 */
[----:B------:R-:W3:Y:S02]  /*0220*/  LDG.E.CONSTANT R16, desc[UR6][R16.64] ;  /* 0x0000000610107981 */ /* 0x000ee4000c1e9900 */
[----:B--2---:R-:W-:Y:S02]  /*0230*/  IMAD.WIDE R18, R11, 0x4, R6 ;  /* 0x000000040b127825 */ /* 0x004fe400078e0206 */
[----:B------:R-:W2:Y:S04]  /*0240*/  LDG.E.CONSTANT R20, desc[UR6][R14.64] ;  /* 0x000000060e147981 */ /* 0x000ea8000c1e9900 */
[----:B------:R-:W4:Y:S01]  /*0250*/  LDG.E.CONSTANT R19, desc[UR6][R18.64] ;  /* 0x0000000612137981 */ /* 0x000f22000c1e9900 */
[----:B------:R-:W-:Y:S01]  /*0260*/  BSSY.RECONVERGENT B2, `(.L_x_165) ;  /* 0x000001a000027945 */ /* 0x000fe20003800200 */
[----:B------:R-:W-:Y:S01]  /*0270*/  IMAD.MOV.U32 R13, RZ, RZ, 0x7fffffff ;  /* 0x7fffffffff0d7424 */ /* 0x000fe200078e00ff */
[----:B---3--:R-:W-:-:S04]  /*0280*/  FSETP.NE.AND P0, PT, |R16|, +INF , PT ;  /* 0x7f8000001000780b */ /* 0x008fc80003f05200 */
[----:B--2---:R-:W-:-:S04]  /*0290*/  FSETP.EQU.OR P0, PT, |R20|, +INF , !P0 ;  /* 0x7f8000001400780b */ /* 0x004fc8000470a600 */
[----:B----4-:R-:W-:-:S13]  /*02a0*/  FSETP.EQU.OR P0, PT, |R19|, +INF , P0 ;  /* 0x7f8000001300780b */ /* 0x010fda000070a600 */
[----:B------:R-:W-:Y:S05]  /*02b0*/  @P0 BRA `(.L_x_166) ;  /* 0x0000000000500947 */ /* 0x000fea0003800000 */
[----:B------:R-:W-:Y:S01]  /*02c0*/  FADD R18, R16, -R19 ;  /* 0x8000001310127221 */ /* 0x000fe20000000000 */
[----:B------:R-:W-:-:S04]  /*02d0*/  IMAD.MOV.U32 R13, RZ, RZ, 0x42480000 ;  /* 0x42480000ff0d7424 */ /* 0x000fc800078e00ff */
[----:B------:R-:W-:-:S13]  /*02e0*/  FSETP.GEU.AND P0, PT, |R18|, 9.9999999600419720025e-13, PT ;  /* 0x2b8cbccc1200780b */ /* 0x000fda0003f0e200 */
[----:B------:R-:W-:Y:S05]  /*02f0*/  @!P0 BRA `(.L_x_166) ;  /* 0x0000000000408947 */ /* 0x000fea0003800000 */
[----:B------:R-:W1:Y:S01]  /*0300*/  MUFU.RCP R0, R18 ;  /* 0x0000001200007308 */ /* 0x000e620000001000 */
[----:B------:R-:W-:Y:S01]  /*0310*/  UMOV UR4, 0x42c80000 ;  /* 0x42c8000000047882 */ /* 0x000fe20000000000 */
[----:B------:R-:W-:Y:S01]  /*0320*/  BSSY.RECONVERGENT B1, `(.L_x_167) ;  /* 0x000000c000017945 */ /* 0x000fe20003800200 */
[----:B------:R-:W-:-:S05]  /*0330*/  IMAD.U32 R17, RZ, RZ, UR4 ;  /* 0x00000004ff117e24 */ /* 0x000fca000f8e00ff */
[----:B------:R-:W2:Y:S01]  /*0340*/  FCHK P0, R17, R18 ;  /* 0x0000001211007302 */ /* 0x000ea20000000000 */
[----:B-1----:R-:W-:-:S04]  /*0350*/  FFMA R13, -R18, R0, 1 ;  /* 0x3f800000120d7423 */ /* 0x002fc80000000100 */
[----:B------:R-:W-:Y:S01]  /*0360*/  FFMA R0, R0, R13, R0 ;  /* 0x0000000d00007223 */ /* 0x000fe20000000000 */
[----:B------:R-:W-:-:S03]  /*0370*/  FADD R13, R20, -R19 ;  /* 0x80000013140d7221 */ /* 0x000fc60000000000 */
[----:B------:R-:W-:-:S04]  /*0380*/  FFMA R15, R0, 100, RZ ;  /* 0x42c80000000f7823 */ /* 0x000fc800000000ff */
[----:B------:R-:W-:-:S04]  /*0390*/  FFMA R14, -R18, R15, 100 ;  /* 0x42c80000120e7423 */ /* 0x000fc8000000010f */
[----:B------:R-:W-:Y:S01]  /*03a0*/  FFMA R0, R0, R14, R15 ;  /* 0x0000000e00007223 */ /* 0x000fe2000000000f */
[----:B--2---:R-:W-:Y:S06]  /*03b0*/  @!P0 BRA `(.L_x_168) ;  /* 0x0000000000088947 */ /* 0x004fec0003800000 */
[----:B------:R-:W-:-:S07]  /*03c0*/  MOV R14, 0x3e0 ;  /* 0x000003e0000e7802 */ /* 0x000fce0000000f00 */
[----:B0-----:R-:W-:Y:S05]  /*03d0*/  CALL.REL.NOINC `($__internal_2_$__cuda_sm3x_div_rn_noftz_f32_slowpath) ;  /* 0x0000000400107944 */ /* 0x001fea0003c00000 */
.L_x_168:
[----:B------:R-:W-:Y:S05]  /*03e0*/  BSYNC.RECONVERGENT B1 ;  /* 0x0000000000017941 */ /* 0x000fea0003800200 */
.L_x_167:
[----:B------:R-:W-:-:S07]  /*03f0*/  FMUL R13, R13, R0 ;  /* 0x000000000d0d7220 */ /* 0x000fce0000400000 */
.L_x_166:
[----:B------:R-:W-:Y:S05]  /*0400*/  BSYNC.RECONVERGENT B2 ;  /* 0x0000000000027941 */ /* 0x000fea0003800200 */
.L_x_165:
[----:B0-----:R-:W-:-:S05]  /*0410*/  IMAD.WIDE R14, R11, 0x4, R8 ;  /* 0x000000040b0e7825 */ /* 0x001fca00078e0208 */
[----:B------:R0:W-:Y:S02]  /*0420*/  STG.E desc[UR6][R14.64], R13 ;  /* 0x0000000d0e007986 */ /* 0x0001e4000c101906 */
.L_x_164:
[----:B------:R-:W-:Y:S05]  /*0430*/  BSYNC.RECONVERGENT B3 ;  /* 0x0000000000037941 */ /* 0x000fea0003800200 */
.L_x_163:
[----:B------:R-:W-:-:S04]  /*0440*/  IADD3 R11, PT, PT, R10, R11, RZ ;  /* 0x0000000b0a0b7210 */ /* 0x000fc80007ffe0ff */
[----:B------:R-:W-:-:S13]  /*0450*/  ISETP.GE.AND P0, PT, R11, UR5, PT ;  /* 0x000000050b007c0c */ /* 0x000fda000bf06270 */
[----:B------:R-:W-:Y:S05]  /*0460*/  @!P0 BRA `(.L_x_169) ;  /* 0xfffffffc00488947 */ /* 0x000fea000383ffff */
[----:B------:R-:W-:Y:S05]  /*0470*/  EXIT ;  /* 0x000000000000794d */ /* 0x000fea0003800000 */
.L_x_162:
[----:B------:R-:W-:-:S13]  /*0480*/  ISETP.GE.AND P0, PT, R11, R2, PT ;  /* 0x000000020b00720c */ /* 0x000fda0003f06270 */
[----:B------:R-:W-:Y:S05]  /*0490*/  @P0 EXIT ;  /* 0x000000000000094d */ /* 0x000fea0003800000 */
[----:B------:R-:W0:Y:S01]  /*04a0*/  I2F.U32.RP R7, R10 ;  /* 0x0000000a00077306 */ /* 0x000e220000209000 */
[C---:B------:R-:W-:Y:S01]  /*04b0*/  IMAD.IADD R3, R10.reuse, 0x1, R11 ;  /* 0x000000010a037824 */ /* 0x040fe200078e020b */
[----:B------:R-:W-:Y:S01]  /*04c0*/  ISETP.NE.U32.AND P2, PT, R10, RZ, PT ;  /* 0x000000ff0a00720c */ /* 0x000fe20003f45070 */
[----:B------:R-:W-:Y:S01]  /*04d0*/  IMAD.MOV R9, RZ, RZ, -R10 ;  /* 0x000000ffff097224 */ /* 0x000fe200078e0a0a */
[----:B------:R-:W-:Y:S02]  /*04e0*/  BSSY.RECONVERGENT B0, `(.L_x_170) ;  /* 0x0000024000007945 */ /* 0x000fe40003800200 */
[CC--:B------:R-:W-:Y:S02]  /*04f0*/  ISETP.GE.AND P0, PT, R3.reuse, R2.reuse, PT ;  /* 0x000000020300720c */ /* 0x0c0fe40003f06270 */
[----:B------:R-:W-:Y:S02]  /*0500*/  VIMNMX R0, PT, PT, R3, R2, !PT ;  /* 0x0000000203007248 */ /* 0x000fe40007fe0100 */
[----:B------:R-:W-:-:S04]  /*0510*/  SEL R6, RZ, 0x1, P0 ;  /* 0x00000001ff067807 */ /* 0x000fc80000000000 */
[----:B------:R-:W-:Y:S01]  /*0520*/  IADD3 R3, PT, PT, R0, -R3, -R6 ;  /* 0x8000000300037210 */ /* 0x000fe20007ffe806 */
[----:B0-----:R-:W0:Y:S02]  /*0530*/  MUFU.RCP R7, R7 ;  /* 0x0000000700077308 */ /* 0x001e240000001000 */
[----:B0-----:R-:W-:-:S06]  /*0540*/  VIADD R4, R7, 0xffffffe ;  /* 0x0ffffffe07047836 */ /* 0x001fcc0000000000 */
[----:B------:R0:W1:Y:S02]  /*0550*/  F2I.FTZ.U32.TRUNC.NTZ R5, R4 ;  /* 0x0000000400057305 */ /* 0x000064000021f000 */
[----:B0-----:R-:W-:Y:S02]  /*0560*/  IMAD.MOV.U32 R4, RZ, RZ, RZ ;  /* 0x000000ffff047224 */ /* 0x001fe400078e00ff */
[----:B-1----:R-:W-:-:S04]  /*0570*/  IMAD R9, R9, R5, RZ ;  /* 0x0000000509097224 */ /* 0x002fc800078e02ff */
[----:B------:R-:W-:-:S06]  /*0580*/  IMAD.HI.U32 R8, R5, R9, R4 ;  /* 0x0000000905087227 */ /* 0x000fcc00078e0004 */
[----:B------:R-:W-:-:S04]  /*0590*/  IMAD.HI.U32 R5, R8, R3, RZ ;  /* 0x0000000308057227 */ /* 0x000fc800078e00ff */
[----:B------:R-:W-:-:S04]  /*05a0*/  IMAD.MOV R0, RZ, RZ, -R5 ;  /* 0x000000ffff007224 */ /* 0x000fc800078e0a05 */
[----:B------:R-:W-:-:S05]  /*05b0*/  IMAD R3, R10, R0, R3 ;  /* 0x000000000a037224 */ /* 0x000fca00078e0203 */
[----:B------:R-:W-:-:S13]  /*05c0*/  ISETP.GE.U32.AND P0, PT, R3, R10, PT ;  /* 0x0000000a0300720c */ /* 0x000fda0003f06070 */
[----:B------:R-:W-:Y:S01]  /*05d0*/  @P0 IADD3 R3, PT, PT, -R10, R3, RZ ;  /* 0x000000030a030210 */ /* 0x000fe20007ffe1ff */
[----:B------:R-:W-:-:S03]  /*05e0*/  @P0 VIADD R5, R5, 0x1 ;  /* 0x0000000105050836 */ /* 0x000fc60000000000 */
[----:B------:R-:W-:-:S13]  /*05f0*/  ISETP.GE.U32.AND P1, PT, R3, R10, PT ;  /* 0x0000000a0300720c */ /* 0x000fda0003f26070 */
[----:B------:R-:W-:Y:S01]  /*0600*/  @P1 VIADD R5, R5, 0x1 ;  /* 0x0000000105051836 */ /* 0x000fe20000000000 */
[----:B------:R-:W-:-:S05]  /*0610*/  @!P2 LOP3.LUT R5, RZ, R10, RZ, 0x33, !PT ;  /* 0x0000000aff05a212 */ /* 0x000fca00078e33ff */
[----:B------:R-:W-:-:S05]  /*0620*/  IMAD.IADD R0, R6, 0x1, R5 ;  /* 0x0000000106007824 */ /* 0x000fca00078e0205 */
[C---:B------:R-:W-:Y:S02]  /*0630*/  LOP3.LUT R3, R0.reuse, 0x3, RZ, 0xc0, !PT ;  /* 0x0000000300037812 */ /* 0x040fe400078ec0ff */
[----:B------:R-:W-:Y:S02]  /*0640*/  ISETP.GE.U32.AND P1, PT, R0, 0x3, PT ;  /* 0x000000030000780c */ /* 0x000fe40003f26070 */
[----:B------:R-:W-:-:S13]  /*0650*/  ISETP.NE.AND P0, PT, R3, 0x3, PT ;  /* 0x000000030300780c */ /* 0x000fda0003f05270 */
[----:B------:R-:W-:Y:S05]  /*0660*/  @!P0 BRA `(.L_x_171) ;  /* 0x00000000002c8947 */ /* 0x000fea0003800000 */
[----:B------:R-:W0:Y:S01]  /*0670*/  LDC.64 R6, c[0x0][0x3a8] ;  /* 0x0000ea00ff067b82 */ /* 0x000e220000000a00 */
[----:B------:R-:W-:Y:S02]  /*0680*/  VIADD R0, R0, 0x1 ;  /* 0x0000000100007836 */ /* 0x000fe40000000000 */
[----:B------:R-:W-:-:S03]  /*0690*/  IMAD.MOV.U32 R3, RZ, RZ, 0x7fffffff ;  /* 0x7fffffffff037424 */ /* 0x000fc600078e00ff */
[----:B------:R-:W-:-:S04]  /*06a0*/  LOP3.LUT R0, R0, 0x3, RZ, 0xc0, !PT ;  /* 0x0000000300007812 */ /* 0x000fc800078ec0ff */
[----:B------:R-:W-:-:S07]  /*06b0*/  IADD3 R0, PT, PT, -R0, RZ, RZ ;  /* 0x000000ff00007210 */ /* 0x000fce0007ffe1ff */
.L_x_172:
[----:B0-----:R-:W-:-:S04]  /*06c0*/  IMAD.WIDE R4, R11, 0x4, R6 ;  /* 0x000000040b047825 */ /* 0x001fc800078e0206 */
[----:B------:R-:W-:Y:S01]  /*06d0*/  VIADD R0, R0, 0x1 ;  /* 0x0000000100007836 */ /* 0x000fe20000000000 */
[----:B------:R1:W-:Y:S01]  /*06e0*/  STG.E desc[UR6][R4.64], R3 ;  /* 0x0000000304007986 */ /* 0x0003e2000c101906 */
[----:B------:R-:W-:-:S03]  /*06f0*/  IMAD.IADD R11, R10, 0x1, R11 ;  /* 0x000000010a0b7824 */ /* 0x000fc600078e020b */
[----:B------:R-:W-:-:S13]  /*0700*/  ISETP.NE.AND P0, PT, R0, RZ, PT ;  /* 0x000000ff0000720c */ /* 0x000fda0003f05270 */
[----:B-1----:R-:W-:Y:S05]  /*0710*/  @P0 BRA `(.L_x_172) ;  /* 0xfffffffc00e80947 */ /* 0x002fea000383ffff */
.L_x_171:
[----:B------:R-:W-:Y:S05]  /*0720*/  BSYNC.RECONVERGENT B0 ;  /* 0x0000000000007941 */ /* 0x000fea0003800200 */
.L_x_170:
[----:B------:R-:W-:Y:S05]  /*0730*/  @!P1 EXIT ;  /* 0x000000000000994d */ /* 0x000fea0003800000 */
[----:B------:R-:W0:Y:S01]  /*0740*/  LDC.64 R12, c[0x0][0x3a8] ;  /* 0x0000ea00ff0c7b82 */ /* 0x000e220000000a00 */
[----:B------:R-:W-:-:S07]  /*0750*/  IMAD.MOV.U32 R3, RZ, RZ, 0x7fffffff ;  /* 0x7fffffffff037424 */ /* 0x000fce00078e00ff */
.L_x_173:
[----:B01----:R-:W-:-:S04]  /*0760*/  IMAD.WIDE R14, R11, 0x4, R12 ;  /* 0x000000040b0e7825 */ /* 0x003fc800078e020c */
[C---:B------:R-:W-:Y:S01]  /*0770*/  IMAD R11, R10.reuse, 0x4, R11 ;  /* 0x000000040a0b7824 */ /* 0x040fe200078e020b */
[----:B------:R1:W-:Y:S01]  /*0780*/  STG.E desc[UR6][R14.64], R3 ;  /* 0x000000030e007986 */ /* 0x0003e2000c101906 */
[----:B------:R-:W-:-:S03]  /*0790*/  IMAD.WIDE R4, R10, 0x4, R14 ;  /* 0x000000040a047825 */ /* 0x000fc600078e020e */
[----:B------:R-:W-:Y:S02]  /*07a0*/  ISETP.GE.AND P0, PT, R11, R2, PT ;  /* 0x000000020b00720c */ /* 0x000fe40003f06270 */
[----:B------:R1:W-:Y:S01]  /*07b0*/  STG.E desc[UR6][R4.64], R3 ;  /* 0x0000000304007986 */ /* 0x0003e2000c101906 */
[----:B------:R-:W-:-:S05]  /*07c0*/  IMAD.WIDE R6, R10, 0x4, R4 ;  /* 0x000000040a067825 */ /* 0x000fca00078e0204 */
[----:B------:R1:W-:Y:S01]  /*07d0*/  STG.E desc[UR6][R6.64], R3 ;  /* 0x0000000306007986 */ /* 0x0003e2000c101906 */
[----:B------:R-:W-:-:S05]  /*07e0*/  IMAD.WIDE R8, R10, 0x4, R6 ;  /* 0x000000040a087825 */ /* 0x000fca00078e0206 */
[----:B------:R1:W-:Y:S01]  /*07f0*/  STG.E desc[UR6][R8.64], R3 ;  /* 0x0000000308007986 */ /* 0x0003e2000c101906 */
[----:B------:R-:W-:Y:S05]  /*0800*/  @!P0 BRA `(.L_x_173) ;  /* 0xfffffffc00d48947 */ /* 0x000fea000383ffff */
[----:B------:R-:W-:Y:S05]  /*0810*/  EXIT ;  /* 0x000000000000794d */ /* 0x000fea0003800000 */
        .weak           $__internal_2_$__cuda_sm3x_div_rn_noftz_f32_slowpath
        .type           $__internal_2_$__cuda_sm3x_div_rn_noftz_f32_slowpath,@function
        .size           $__internal_2_$__cuda_sm3x_div_rn_noftz_f32_slowpath,(.L_x_189 - $__internal_2_$__cuda_sm3x_div_rn_noftz_f32_slowpath)
$__internal_2_$__cuda_sm3x_div_rn_noftz_f32_slowpath:
[----:B------:R-:W-:Y:S01]  /*0820*/  SHF.R.U32.HI R16, RZ, 0x17, R18 ;  /* 0x00000017ff107819 */ /* 0x000fe20000011612 */
[----:B------:R-:W-:Y:S04]  /*0830*/  BSSY.RECONVERGENT B0, `(.L_x_174) ;  /* 0x000005c000007945 */ /* 0x000fe80003800200 */
[----:B------:R-:W-:Y:S01]  /*0840*/  BSSY.RELIABLE B4, `(.L_x_175) ;  /* 0x000001a000047945 */ /* 0x000fe20003800100 */
[----:B------:R-:W-:-:S05]  /*0850*/  LOP3.LUT R16, R16, 0xff, RZ, 0xc0, !PT ;  /* 0x000000ff10107812 */ /* 0x000fca00078ec0ff */
[----:B------:R-:W-:-:S05]  /*0860*/  VIADD R19, R16, 0xffffffff ;  /* 0xffffffff10137836 */ /* 0x000fca0000000000 */
[----:B------:R-:W-:-:S13]  /*0870*/  ISETP.GT.U32.AND P0, PT, R19, 0xfd, PT ;  /* 0x000000fd1300780c */ /* 0x000fda0003f04070 */
[----:B------:R-:W-:Y:S01]  /*0880*/  @!P0 MOV R17, RZ ;  /* 0x000000ff00118202 */ /* 0x000fe20000000f00 */
[----:B------:R-:W-:Y:S06]  /*0890*/  @!P0 BRA `(.L_x_176) ;  /* 0x0000000000508947 */ /* 0x000fec0003800000 */
[----:B------:R-:W-:Y:S01]  /*08a0*/  FSETP.GTU.FTZ.AND P0, PT, |R18|, +INF , PT ;  /* 0x7f8000001200780b */ /* 0x000fe20003f1c200 */
[----:B------:R-:W-:-:S12]  /*08b0*/  IMAD.MOV.U32 R0, RZ, RZ, R18 ;  /* 0x000000ffff007224 */ /* 0x000fd800078e0012 */
[----:B------:R-:W-:Y:S05]  /*08c0*/  @P0 BREAK.RELIABLE B4 ;  /* 0x0000000000040942 */ /* 0x000fea0003800100 */
[----:B------:R-:W-:Y:S05]  /*08d0*/  @P0 BRA `(.L_x_177) ;  /* 0x0000000400400947 */ /* 0x000fea0003800000 */
[----:B------:R-:W-:-:S05]  /*08e0*/  IMAD.MOV.U32 R15, RZ, RZ, 0x42c80000 ;  /* 0x42c80000ff0f7424 */ /* 0x000fca00078e00ff */
[----:B------:R-:W-:-:S13]  /*08f0*/  LOP3.LUT P0, RZ, R18, 0x7fffffff, R15, 0xc8, !PT ;  /* 0x7fffffff12ff7812 */ /* 0x000fda000780c80f */
[----:B------:R-:W-:Y:S05]  /*0900*/  @!P0 BREAK.RELIABLE B4 ;  /* 0x0000000000048942 */ /* 0x000fea0003800100 */
[----:B------:R-:W-:Y:S05]  /*0910*/  @!P0 BRA `(.L_x_178) ;  /* 0x0000000400288947 */ /* 0x000fea0003800000 */
[----:B------:R-:W-:Y:S02]  /*0920*/  FSETP.NEU.FTZ.AND P0, PT, |R0|, +INF , PT ;  /* 0x7f8000000000780b */ /* 0x000fe40003f1d200 */
[----:B------:R-:W-:-:S04]  /*0930*/  LOP3.LUT P1, RZ, R15, 0x7fffffff, RZ, 0xc0, !PT ;  /* 0x7fffffff0fff7812 */ /* 0x000fc8000782c0ff */
[----:B------:R-:W-:-:S13]  /*0940*/  PLOP3.LUT P0, PT, P0, P1, PT, 0x2f, 0xf2 ;  /* 0x0000000000f2781c */ /* 0x000fda0000702577 */
[----:B------:R-:W-:Y:S05]  /*0950*/  @P0 BREAK.RELIABLE B4 ;  /* 0x0000000000040942 */ /* 0x000fea0003800100 */
[----:B------:R-:W-:Y:S05]  /*0960*/  @P0 BRA `(.L_x_179) ;  /* 0x00000004000c0947 */ /* 0x000fea0003800000 */
[----:B------:R-:W-:-:S13]  /*0970*/  LOP3.LUT P0, RZ, R18, 0x7fffffff, RZ, 0xc0, !PT ;  /* 0x7fffffff12ff7812 */ /* 0x000fda000780c0ff */
[----:B------:R-:W-:Y:S05]  /*0980*/  @!P0 BREAK.RELIABLE B4 ;  /* 0x0000000000048942 */ /* 0x000fea0003800100 */
[----:B------:R-:W-:Y:S05]  /*0990*/  @!P0 BRA `(.L_x_180) ;  /* 0x0000000000f48947 */ /* 0x000fea0003800000 */
[----:B------:R-:W-:Y:S01]  /*09a0*/  ISETP.GE.AND P0, PT, R19, RZ, PT ;  /* 0x000000ff1300720c */ /* 0x000fe20003f06270 */
[----:B------:R-:W-:-:S12]  /*09b0*/  IMAD.MOV.U32 R17, RZ, RZ, RZ ;  /* 0x000000ffff117224 */ /* 0x000fd800078e00ff */
[----:B------:R-:W-:Y:S01]  /*09c0*/  @!P0 FFMA R18, R0, 1.84467440737095516160e+19, RZ ;  /* 0x5f80000000128823 */ /* 0x000fe200000000ff */
[----:B------:R-:W-:-:S07]  /*09d0*/  @!P0 VIADD R17, R17, 0x40 ;  /* 0x0000004011118836 */ /* 0x000fce0000000000 */
.L_x_176:
[----:B------:R-:W-:Y:S05]  /*09e0*/  BSYNC.RELIABLE B4 ;  /* 0x0000000000047941 */ /* 0x000fea0003800100 */
.L_x_175:
[----:B------:R-:W-:Y:S01]  /*09f0*/  LEA R15, R16, 0xc0800000, 0x17 ;  /* 0xc0800000100f7811 */ /* 0x000fe200078eb8ff */
[----:B------:R-:W-:Y:S01]  /*0a00*/  UMOV UR4, 0x42c80000 ;  /* 0x42c8000000047882 */ /* 0x000fe20000000000 */
[----:B------:R-:W-:Y:S01]  /*0a10*/  IADD3 R16, PT, PT, R17, 0x85, -R16 ;  /* 0x0000008511107810 */ /* 0x000fe20007ffe810 */
[----:B------:R-:W-:Y:S01]  /*0a20*/  UIADD3 UR4, UPT, UPT, UR4, -0x3000000, URZ ;  /* 0xfd00000004047890 */ /* 0x000fe2000fffe0ff */
[----:B------:R-:W-:Y:S01]  /*0a30*/  IADD3 R18, PT, PT, -R15, R18, RZ ;  /* 0x000000120f127210 */ /* 0x000fe20007ffe1ff */
[----:B------:R-:W-:Y:S03]  /*0a40*/  BSSY.RECONVERGENT B4, `(.L_x_181) ;  /* 0x0000031000047945 */ /* 0x000fe60003800200 */
[----:B------:R-:W0:Y:S01]  /*0a50*/  MUFU.RCP R0, R18 ;  /* 0x0000001200007308 */ /* 0x000e220000001000 */
[----:B------:R-:W-:-:S04]  /*0a60*/  FADD.FTZ R15, -R18, -RZ ;  /* 0x800000ff120f7221 */ /* 0x000fc80000010100 */
[----:B0-----:R-:W-:-:S04]  /*0a70*/  FFMA R19, R0, R15, 1 ;  /* 0x3f80000000137423 */ /* 0x001fc8000000000f */
[----:B------:R-:W-:-:S04]  /*0a80*/  FFMA R0, R0, R19, R0 ;  /* 0x0000001300007223 */ /* 0x000fc80000000000 */
[----:B------:R-:W-:-:S04]  /*0a90*/  FFMA R19, R0, UR4, RZ ;  /* 0x0000000400137c23 */ /* 0x000fc800080000ff */
[----:B------:R-:W-:-:S04]  /*0aa0*/  FFMA R20, R15, R19, UR4 ;  /* 0x000000040f147e23 */ /* 0x000fc80008000013 */
[----:B------:R-:W-:-:S04]  /*0ab0*/  FFMA R19, R0, R20, R19 ;  /* 0x0000001400137223 */ /* 0x000fc80000000013 */
[----:B------:R-:W-:-:S04]  /*0ac0*/  FFMA R20, R15, R19, UR4 ;  /* 0x000000040f147e23 */ /* 0x000fc80008000013 */
        /* <DEDUP_REMOVED lines=15> */
[-CC-:B------:R-:W-:Y:S01]  /*0bc0*/  FFMA.RM R17, R0, R20.reuse, R19.reuse ;  /* 0x0000001400117223 */ /* 0x180fe20000004013 */
[C---:B------:R-:W-:Y:S02]  /*0bd0*/  ISETP.NE.AND P2, PT, R21.reuse, RZ, PT ;  /* 0x000000ff1500720c */ /* 0x040fe40003f45270 */
[C---:B------:R-:W-:Y:S02]  /*0be0*/  ISETP.NE.AND P1, PT, R21.reuse, RZ, PT ;  /* 0x000000ff1500720c */ /* 0x040fe40003f25270 */
[----:B------:R-:W-:Y:S01]  /*0bf0*/  LOP3.LUT R18, R16, 0x7fffff, RZ, 0xc0, !PT ;  /* 0x007fffff10127812 */ /* 0x000fe200078ec0ff */
[----:B------:R-:W-:Y:S01]  /*0c00*/  FFMA.RP R16, R0, R20, R19 ;  /* 0x0000001400107223 */ /* 0x000fe20000008013 */
[----:B------:R-:W-:Y:S02]  /*0c10*/  VIADD R19, R21, 0x20 ;  /* 0x0000002015137836 */ /* 0x000fe40000000000 */
[----:B------:R-:W-:Y:S01]  /*0c20*/  LOP3.LUT R18, R18, 0x800000, RZ, 0xfc, !PT ;  /* 0x0080000012127812 */ /* 0x000fe200078efcff */
[----:B------:R-:W-:Y:S01]  /*0c30*/  IMAD.MOV R0, RZ, RZ, -R21 ;  /* 0x000000ffff007224 */ /* 0x000fe200078e0a15 */
[----:B------:R-:W-:-:S02]  /*0c40*/  FSETP.NEU.FTZ.AND P0, PT, R16, R17, PT ;  /* 0x000000111000720b */ /* 0x000fc40003f1d000 */
[----:B------:R-:W-:Y:S02]  /*0c50*/  SHF.L.U32 R19, R18, R19, RZ ;  /* 0x0000001312137219 */ /* 0x000fe400000006ff */
[----:B------:R-:W-:Y:S02]  /*0c60*/  SEL R17, R0, RZ, P2 ;  /* 0x000000ff00117207 */ /* 0x000fe40001000000 */
[----:B------:R-:W-:Y:S02]  /*0c70*/  ISETP.NE.AND P1, PT, R19, RZ, P1 ;  /* 0x000000ff1300720c */ /* 0x000fe40000f25270 */
[----:B------:R-:W-:Y:S02]  /*0c80*/  SHF.R.U32.HI R17, RZ, R17, R18 ;  /* 0x00000011ff117219 */ /* 0x000fe40000011612 */
[----:B------:R-:W-:Y:S02]  /*0c90*/  PLOP3.LUT P0, PT, P0, P1, PT, 0xf8, 0x8f ;  /* 0x00000000008f781c */ /* 0x000fe40000703f70 */
[----:B------:R-:W-:-:S02]  /*0ca0*/  SHF.R.U32.HI R19, RZ, 0x1, R17 ;  /* 0x00000001ff137819 */ /* 0x000fc40000011611 */
[----:B------:R-:W-:-:S04]  /*0cb0*/  SEL R0, RZ, 0x1, !P0 ;  /* 0x00000001ff007807 */ /* 0x000fc80004000000 */
[----:B------:R-:W-:-:S04]  /*0cc0*/  LOP3.LUT R0, R0, 0x1, R19, 0xf8, !PT ;  /* 0x0000000100007812 */ /* 0x000fc800078ef813 */
[----:B------:R-:W-:-:S04]  /*0cd0*/  LOP3.LUT R0, R0, R17, RZ, 0xc0, !PT ;  /* 0x0000001100007212 */ /* 0x000fc800078ec0ff */
[----:B------:R-:W-:-:S04]  /*0ce0*/  IADD3 R0, PT, PT, R19, R0, RZ ;  /* 0x0000000013007210 */ /* 0x000fc80007ffe0ff */
[----:B------:R-:W-:Y:S01]  /*0cf0*/  LOP3.LUT R15, R0, R15, RZ, 0xfc, !PT ;  /* 0x0000000f000f7212 */ /* 0x000fe200078efcff */
[----:B------:R-:W-:Y:S06]  /*0d00*/  BRA `(.L_x_184) ;  /* 0x0000000000107947 */ /* 0x000fec0003800000 */
.L_x_183:
[----:B------:R-:W-:-:S04]  /*0d10*/  LOP3.LUT R15, R15, 0x80000000, RZ, 0xc0, !PT ;  /* 0x800000000f0f7812 */ /* 0x000fc800078ec0ff */
[----:B------:R-:W-:Y:S01]  /*0d20*/  LOP3.LUT R15, R15, 0x7f800000, RZ, 0xfc, !PT ;  /* 0x7f8000000f0f7812 */ /* 0x000fe200078efcff */
[----:B------:R-:W-:Y:S06]  /*0d30*/  BRA `(.L_x_184) ;  /* 0x0000000000047947 */ /* 0x000fec0003800000 */
.L_x_182:
[----:B------:R-:W-:-:S07]  /*0d40*/  IMAD R15, R16, 0x800000, R15 ;  /* 0x00800000100f7824 */ /* 0x000fce00078e020f */
.L_x_184:
[----:B------:R-:W-:Y:S05]  /*0d50*/  BSYNC.RECONVERGENT B4 ;  /* 0x0000000000047941 */ /* 0x000fea0003800200 */
.L_x_181:
[----:B------:R-:W-:Y:S05]  /*0d60*/  BRA `(.L_x_185) ;  /* 0x0000000000207947 */ /* 0x000fea0003800000 */
.L_x_180:
[----:B------:R-:W-:-:S04]  /*0d70*/  LOP3.LUT R15, R18, 0x80000000, R15, 0x48, !PT ;  /* 0x80000000120f7812 */ /* 0x000fc800078e480f */
[----:B------:R-:W-:Y:S01]  /*0d80*/  LOP3.LUT R15, R15, 0x7f800000, RZ, 0xfc, !PT ;  /* 0x7f8000000f0f7812 */ /* 0x000fe200078efcff */
[----:B------:R-:W-:Y:S06]  /*0d90*/  BRA `(.L_x_185) ;  /* 0x0000000000147947 */ /* 0x000fec0003800000 */
.L_x_179:
[----:B------:R-:W-:Y:S01]  /*0da0*/  LOP3.LUT R15, R18, 0x80000000, R15, 0x48, !PT ;  /* 0x80000000120f7812 */ /* 0x000fe200078e480f */
[----:B------:R-:W-:Y:S06]  /*0db0*/  BRA `(.L_x_185) ;  /* 0x00000000000c7947 */ /* 0x000fec0003800000 */
.L_x_178:
[----:B------:R-:W0:Y:S01]  /*0dc0*/  MUFU.RSQ R15, -QNAN ;  /* 0xffc00000000f7908 */ /* 0x000e220000001400 */
[----:B------:R-:W-:Y:S05]  /*0dd0*/  BRA `(.L_x_185) ;  /* 0x0000000000047947 */ /* 0x000fea0003800000 */
.L_x_177:
[----:B------:R-:W-:-:S07]  /*0de0*/  FADD.FTZ R15, R0, 100 ;  /* 0x42c80000000f7421 */ /* 0x000fce0000010000 */
.L_x_185:
[----:B------:R-:W-:Y:S05]  /*0df0*/  BSYNC.RECONVERGENT B0 ;  /* 0x0000000000007941 */ /* 0x000fea0003800200 */
.L_x_174:
[----:B0-----:R-:W-:Y:S02]  /*0e00*/  IMAD.MOV.U32 R0, RZ, RZ, R15 ;  /* 0x000000ffff007224 */ /* 0x001fe400078e000f */
[----:B------:R-:W-:-:S04]  /*0e10*/  IMAD.MOV.U32 R15, RZ, RZ, 0x0 ;  /* 0x00000000ff0f7424 */ /* 0x000fc800078e00ff */
[----:B------:R-:W-:Y:S05]  /*0e20*/  RET.REL.NODEC R14 `(stoch_k_raw_from_hhll_f32) ;  /* 0xfffffff00e747950 */ /* 0x000fea0003c3ffff */
.L_x_186:
        /* <DEDUP_REMOVED lines=13> */
.L_x_189:


//--------------------- .nv.shared.transpose_tm_to_rm_f32 --------------------------
	.section	.nv.shared.transpose_tm_to_rm_f32,"aw",@nobits
	.sectionflags	@""
	.align	4
.nv.shared.transpose_tm_to_rm_f32:
	.zero		5248


//--------------------- .nv.shared.reserved.0     --------------------------
	.section	.nv.shared.reserved.0,"aw",@nobits
	.weak		__nv_reservedSMEM_offset_0_alias
	.size		__nv_reservedSMEM_offset_0_alias, 0, 64
	.other		__nv_reservedSMEM_offset_0_alias,@"STO_CUDA_RESERVED_SHARED STV_DEFAULT"
__nv_reservedSMEM_offset_0_alias:
	.zero		0
	.zero		64


//--------------------- .nv.constant0.transpose_tm_to_rm_f32 --------------------------
	.section	.nv.constant0.transpose_tm_to_rm_f32,"a",@progbits
	.sectionflags	@""
	.align	4
.nv.constant0.transpose_tm_to_rm_f32:
	.zero		920


//--------------------- .nv.constant0.pack_row_broadcast_rowmajor_f32 --------------------------
	.section	.nv.constant0.pack_row_broadcast_rowmajor_f32,"a",@progbits
	.sectionflags	@""
	.align	4
.nv.constant0.pack_row_broadcast_rowmajor_f32:
	.zero		940


//--------------------- .nv.constant0.stoch_one_series_many_params_f32 --------------------------
	.section	.nv.constant0.stoch_one_series_many_params_f32,"a",@progbits
	.sectionflags	@""
	.align	4
.nv.constant0.stoch_one_series_many_params_f32:
	.zero		952


//--------------------- .nv.constant0.stoch_many_series_one_param_f32 --------------------------
	.section	.nv.constant0.stoch_many_series_one_param_f32,"a",@progbits
	.sectionflags	@""
	.align	4
.nv.constant0.stoch_many_series_one_param_f32:
	.zero		952


//--------------------- .nv.constant0.stoch_k_raw_from_hhll_f32 --------------------------
	.section	.nv.constant0.stoch_k_raw_from_hhll_f32,"a",@progbits
	.sectionflags	@""
	.align	4
.nv.constant0.stoch_k_raw_from_hhll_f32:
	.zero		944


//--------------------- SYMBOLS --------------------------

	.type		.nv.reservedSmem.offset0,@object
	.size		.nv.reservedSmem.offset0,0x4
	.type		.nv.reservedSmem.cap,@object
	.size		.nv.reservedSmem.cap,0x4
